	.target	sm_80

	.elftype	@"ET_EXEC"


//--------------------- .note.nv.tkinfo           --------------------------
	.section	.note.nv.tkinfo,"",@"SHT_NOTE"
	.sectionflags	@"SHF_NOTE_NV_TKINFO"
	.tkinfo
        /*0018*/ 	.word	0x00000002
        /*0030*/ 	.string	""
        /*0030*/ 	.string	"ptxas"
        /*0030*/ 	.string	"Cuda compilation tools, release 13.0, V13.0.88"
        /*0030*/ 	.string	"Build cuda_13.0.r13.0/compiler.36424714_0"
        /*0030*/ 	.string	"-arch sm_80 -m 64 "



//--------------------- .note.nv.cuinfo           --------------------------
	.section	.note.nv.cuinfo,"",@"SHT_NOTE"
	.sectionflags	@"SHF_NOTE_NV_CUINFO"
        /*0018*/ 	.short	0x0002
        /*001a*/ 	.short	0x0050
        /*001c*/ 	.short	0x0082
	.zero		2


//--------------------- .nv.info                  --------------------------
	.section	.nv.info,"",@"SHT_CUDA_INFO"
	.align	4


	//----- nvinfo : EIATTR_REGCOUNT
	.align		4
        /*0000*/ 	.byte	0x04, 0x2f
        /*0002*/ 	.short	(.L_1 - .L_0)
	.align		4
.L_0:
        /*0004*/ 	.word	index@(_ZN17fastertransformer15prepareMatrixesIfEEvPT_S2_S2_S2_S2_S2_PKS1_S4_S4_S4_S4_S4_S4_iiii)
        /*0008*/ 	.word	0x00000020


	//----- nvinfo : EIATTR_FRAME_SIZE
	.align		4
.L_1:
        /*000c*/ 	.byte	0x04, 0x11
        /*000e*/ 	.short	(.L_3 - .L_2)
	.align		4
.L_2:
        /*0010*/ 	.word	index@(_ZN17fastertransformer15prepareMatrixesIfEEvPT_S2_S2_S2_S2_S2_PKS1_S4_S4_S4_S4_S4_S4_iiii)
        /*0014*/ 	.word	0x00000000


	//----- nvinfo : EIATTR_REGCOUNT
	.align		4
.L_3:
        /*0018*/ 	.byte	0x04, 0x2f
        /*001a*/ 	.short	(.L_5 - .L_4)
	.align		4
.L_4:
        /*001c*/ 	.word	index@(_ZN17fastertransformer12transpose102IfEEvPT_PKS1_iiii)
        /*0020*/ 	.word	0x0000000c


	//----- nvinfo : EIATTR_FRAME_SIZE
	.align		4
.L_5:
        /*0024*/ 	.byte	0x04, 0x11
        /*0026*/ 	.short	(.L_7 - .L_6)
	.align		4
.L_6:
        /*0028*/ 	.word	index@(_ZN17fastertransformer12transpose102IfEEvPT_PKS1_iiii)
        /*002c*/ 	.word	0x00000000


	//----- nvinfo : EIATTR_REGCOUNT
	.align		4
.L_7:
        /*0030*/ 	.byte	0x04, 0x2f
        /*0032*/ 	.short	(.L_9 - .L_8)
	.align		4
.L_8:
        /*0034*/ 	.word	index@(_ZN17fastertransformer10relShiftBdIfEEvPT_PKS1_iii)
        /*0038*/ 	.word	0x00000010


	//----- nvinfo : EIATTR_FRAME_SIZE
	.align		4
.L_9:
        /*003c*/ 	.byte	0x04, 0x11
        /*003e*/ 	.short	(.L_11 - .L_10)
	.align		4
.L_10:
        /*0040*/ 	.word	index@(_ZN17fastertransformer10relShiftBdIfEEvPT_PKS1_iii)
        /*0044*/ 	.word	0x00000000


	//----- nvinfo : EIATTR_REGCOUNT
	.align		4
.L_11:
        /*0048*/ 	.byte	0x04, 0x2f
        /*004a*/ 	.short	(.L_13 - .L_12)
	.align		4
.L_12:
        /*004c*/ 	.word	index@(_ZN17fastertransformer15transpose102_v2IfEEvPT_PKS1_iiii)
        /*0050*/ 	.word	0x0000000b


	//----- nvinfo : EIATTR_FRAME_SIZE
	.align		4
.L_13:
        /*0054*/ 	.byte	0x04, 0x11
        /*0056*/ 	.short	(.L_15 - .L_14)
	.align		4
.L_14:
        /*0058*/ 	.word	index@(_ZN17fastertransformer15transpose102_v2IfEEvPT_PKS1_iiii)
        /*005c*/ 	.word	0x00000000


	//----- nvinfo : EIATTR_REGCOUNT
	.align		4
.L_15:
        /*0060*/ 	.byte	0x04, 0x2f
        /*0062*/ 	.short	(.L_17 - .L_16)
	.align		4
.L_16:
        /*0064*/ 	.word	index@(_ZN17fastertransformer17addBias_layerNormIfEEvPT_PKS1_S4_S4_S4_iif)
        /*0068*/ 	.word	0x00000013


	//----- nvinfo : EIATTR_FRAME_SIZE
	.align		4
.L_17:
        /*006c*/ 	.byte	0x04, 0x11
        /*006e*/ 	.short	(.L_19 - .L_18)
	.align		4
.L_18:
        /*0070*/ 	.word	index@(_ZN17fastertransformer17addBias_layerNormIfEEvPT_PKS1_S4_S4_S4_iif)
        /*0074*/ 	.word	0x00000000


	//----- nvinfo : EIATTR_REGCOUNT
	.align		4
.L_19:
        /*0078*/ 	.byte	0x04, 0x2f
        /*007a*/ 	.short	(.L_21 - .L_20)
	.align		4
.L_20:
        /*007c*/ 	.word	index@(_ZN17fastertransformer14gelu_bias_loopI6__halfEEvPT_PKS2_ii)
        /*0080*/ 	.word	0x0000000e


	//----- nvinfo : EIATTR_FRAME_SIZE
	.align		4
.L_21:
        /*0084*/ 	.byte	0x04, 0x11
        /*0086*/ 	.short	(.L_23 - .L_22)
	.align		4
.L_22:
        /*0088*/ 	.word	index@(_ZN17fastertransformer14gelu_bias_loopI6__halfEEvPT_PKS2_ii)
        /*008c*/ 	.word	0x00000000


	//----- nvinfo : EIATTR_REGCOUNT
	.align		4
.L_23:
        /*0090*/ 	.byte	0x04, 0x2f
        /*0092*/ 	.short	(.L_25 - .L_24)
	.align		4
.L_24:
        /*0094*/ 	.word	index@(_ZN17fastertransformer21calAttnScore_valueBufIfEEvPT_PKS1_S4_S4_S4_iiifS2_S4_iiii)
        /*0098*/ 	.word	0x0000001c


	//----- nvinfo : EIATTR_FRAME_SIZE
	.align		4
.L_25:
        /*009c*/ 	.byte	0x04, 0x11
        /*009e*/ 	.short	(.L_27 - .L_26)
	.align		4
.L_26:
        /*00a0*/ 	.word	index@(_ZN17fastertransformer21calAttnScore_valueBufIfEEvPT_PKS1_S4_S4_S4_iiifS2_S4_iiii)
        /*00a4*/ 	.word	0x00000000


	//----- nvinfo : EIATTR_REGCOUNT
	.align		4
.L_27:
        /*00a8*/ 	.byte	0x04, 0x2f
        /*00aa*/ 	.short	(.L_29 - .L_28)
	.align		4
.L_28:
        /*00ac*/ 	.word	index@(_ZN17fastertransformer15prepareMatrixesI6__halfEEvPT_S3_S3_S3_S3_S3_PKS2_S5_S5_S5_S5_S5_S5_iiii)
        /*00b0*/ 	.word	0x00000020


	//----- nvinfo : EIATTR_FRAME_SIZE
	.align		4
.L_29:
        /*00b4*/ 	.byte	0x04, 0x11
        /*00b6*/ 	.short	(.L_31 - .L_30)
	.align		4
.L_30:
        /*00b8*/ 	.word	index@(_ZN17fastertransformer15prepareMatrixesI6__halfEEvPT_S3_S3_S3_S3_S3_PKS2_S5_S5_S5_S5_S5_S5_iiii)
        /*00bc*/ 	.word	0x00000000


	//----- nvinfo : EIATTR_REGCOUNT
	.align		4
.L_31:
        /*00c0*/ 	.byte	0x04, 0x2f
        /*00c2*/ 	.short	(.L_33 - .L_32)
	.align		4
.L_32:
        /*00c4*/ 	.word	index@(_ZN17fastertransformer12transpose102I6__halfEEvPT_PKS2_iiii)
        /*00c8*/ 	.word	0x0000000c


	//----- nvinfo : EIATTR_FRAME_SIZE
	.align		4
.L_33:
        /*00cc*/ 	.byte	0x04, 0x11
        /*00ce*/ 	.short	(.L_35 - .L_34)
	.align		4
.L_34:
        /*00d0*/ 	.word	index@(_ZN17fastertransformer12transpose102I6__halfEEvPT_PKS2_iiii)
        /*00d4*/ 	.word	0x00000000


	//----- nvinfo : EIATTR_REGCOUNT
	.align		4
.L_35:
        /*00d8*/ 	.byte	0x04, 0x2f
        /*00da*/ 	.short	(.L_37 - .L_36)
	.align		4
.L_36:
        /*00dc*/ 	.word	index@(_ZN17fastertransformer12transpose201IfEEvPT_PKS1_iiiii)
        /*00e0*/ 	.word	0x00000020


	//----- nvinfo : EIATTR_FRAME_SIZE
	.align		4
.L_37:
        /*00e4*/ 	.byte	0x04, 0x11
        /*00e6*/ 	.short	(.L_39 - .L_38)
	.align		4
.L_38:
        /*00e8*/ 	.word	index@(_ZN17fastertransformer12transpose201IfEEvPT_PKS1_iiiii)
        /*00ec*/ 	.word	0x00000000


	//----- nvinfo : EIATTR_REGCOUNT
	.align		4
.L_39:
        /*00f0*/ 	.byte	0x04, 0x2f
        /*00f2*/ 	.short	(.L_41 - .L_40)
	.align		4
.L_40:
        /*00f4*/ 	.word	index@(_ZN17fastertransformer12transpose201I6__halfEEvPT_PKS2_iiiii)
        /*00f8*/ 	.word	0x00000020


	//----- nvinfo : EIATTR_FRAME_SIZE
	.align		4
.L_41:
        /*00fc*/ 	.byte	0x04, 0x11
        /*00fe*/ 	.short	(.L_43 - .L_42)
	.align		4
.L_42:
        /*0100*/ 	.word	index@(_ZN17fastertransformer12transpose201I6__halfEEvPT_PKS2_iiiii)
        /*0104*/ 	.word	0x00000000


	//----- nvinfo : EIATTR_REGCOUNT
	.align		4
.L_43:
        /*0108*/ 	.byte	0x04, 0x2f
        /*010a*/ 	.short	(.L_45 - .L_44)
	.align		4
.L_44:
        /*010c*/ 	.word	index@(_ZN17fastertransformer10relShiftBdI6__halfEEvPT_PKS2_iii)
        /*0110*/ 	.word	0x00000010


	//----- nvinfo : EIATTR_FRAME_SIZE
	.align		4
.L_45:
        /*0114*/ 	.byte	0x04, 0x11
        /*0116*/ 	.short	(.L_47 - .L_46)
	.align		4
.L_46:
        /*0118*/ 	.word	index@(_ZN17fastertransformer10relShiftBdI6__halfEEvPT_PKS2_iii)
        /*011c*/ 	.word	0x00000000


	//----- nvinfo : EIATTR_REGCOUNT
	.align		4
.L_47:
        /*0120*/ 	.byte	0x04, 0x2f
        /*0122*/ 	.short	(.L_49 - .L_48)
	.align		4
.L_48:
        /*0124*/ 	.word	index@(_ZN17fastertransformer27calAttnScore_valueBuf_smallI6__halfEEvPT_PKS2_S5_S5_S5_iiiifS3_S5_iiii)
        /*0128*/ 	.word	0x00000014


	//----- nvinfo : EIATTR_FRAME_SIZE
	.align		4
.L_49:
        /*012c*/ 	.byte	0x04, 0x11
        /*012e*/ 	.short	(.L_51 - .L_50)
	.align		4
.L_50:
        /*0130*/ 	.word	index@(_ZN17fastertransformer27calAttnScore_valueBuf_smallI6__halfEEvPT_PKS2_S5_S5_S5_iiiifS3_S5_iiii)
        /*0134*/ 	.word	0x00000000


	//----- nvinfo : EIATTR_REGCOUNT
	.align		4
.L_51:
        /*0138*/ 	.byte	0x04, 0x2f
        /*013a*/ 	.short	(.L_53 - .L_52)
	.align		4
.L_52:
        /*013c*/ 	.word	index@(_ZN17fastertransformer27calAttnScore_valueBuf_largeI6__halfEEvPT_PKS2_S5_S5_S5_iiifS3_S5_iiii)
        /*0140*/ 	.word	0x00000015


	//----- nvinfo : EIATTR_FRAME_SIZE
	.align		4
.L_53:
        /*0144*/ 	.byte	0x04, 0x11
        /*0146*/ 	.short	(.L_55 - .L_54)
	.align		4
.L_54:
        /*0148*/ 	.word	index@($__internal_0_$__cuda_sm70_shflsync_bfly_p)
        /*014c*/ 	.word	0x00000000


	//----- nvinfo : EIATTR_FRAME_SIZE
	.align		4
.L_55:
        /*0150*/ 	.byte	0x04, 0x11
        /*0152*/ 	.short	(.L_57 - .L_56)
	.align		4
.L_56:
        /*0154*/ 	.word	index@(_ZN17fastertransformer27calAttnScore_valueBuf_largeI6__halfEEvPT_PKS2_S5_S5_S5_iiifS3_S5_iiii)
        /*0158*/ 	.word	0x00000000


	//----- nvinfo : EIATTR_REGCOUNT
	.align		4
.L_57:
        /*015c*/ 	.byte	0x04, 0x2f
        /*015e*/ 	.short	(.L_59 - .L_58)
	.align		4
.L_58:
        /*0160*/ 	.word	index@(_ZN17fastertransformer15transpose102_v2I6__halfEEvPT_PKS2_iiii)
        /*0164*/ 	.word	0x0000000b


	//----- nvinfo : EIATTR_FRAME_SIZE
	.align		4
.L_59:
        /*0168*/ 	.byte	0x04, 0x11
        /*016a*/ 	.short	(.L_61 - .L_60)
	.align		4
.L_60:
        /*016c*/ 	.word	index@(_ZN17fastertransformer15transpose102_v2I6__halfEEvPT_PKS2_iiii)
        /*0170*/ 	.word	0x00000000


	//----- nvinfo : EIATTR_REGCOUNT
	.align		4
.L_61:
        /*0174*/ 	.byte	0x04, 0x2f
        /*0176*/ 	.short	(.L_63 - .L_62)
	.align		4
.L_62:
        /*0178*/ 	.word	index@(_ZN17fastertransformer17addBias_layerNormI6__halfEEvPT_PKS2_S5_S5_S5_iif)
        /*017c*/ 	.word	0x00000013


	//----- nvinfo : EIATTR_FRAME_SIZE
	.align		4
.L_63:
        /*0180*/ 	.byte	0x04, 0x11
        /*0182*/ 	.short	(.L_65 - .L_64)
	.align		4
.L_64:
        /*0184*/ 	.word	index@(_ZN17fastertransformer17addBias_layerNormI6__halfEEvPT_PKS2_S5_S5_S5_iif)
        /*0188*/ 	.word	0x00000000


	//----- nvinfo : EIATTR_REGCOUNT
	.align		4
.L_65:
        /*018c*/ 	.byte	0x04, 0x2f
        /*018e*/ 	.short	(.L_67 - .L_66)
	.align		4
.L_66:
        /*0190*/ 	.word	index@(_ZN17fastertransformer14gelu_bias_loopIfEEvPT_PKS1_ii)
        /*0194*/ 	.word	0x0000000e


	//----- nvinfo : EIATTR_FRAME_SIZE
	.align		4
.L_67:
        /*0198*/ 	.byte	0x04, 0x11
        /*019a*/ 	.short	(.L_69 - .L_68)
	.align		4
.L_68:
        /*019c*/ 	.word	index@(_ZN17fastertransformer14gelu_bias_loopIfEEvPT_PKS1_ii)
        /*01a0*/ 	.word	0x00000000


	//----- nvinfo : EIATTR_MIN_STACK_SIZE
	.align		4
.L_69:
        /*01a4*/ 	.byte	0x04, 0x12
        /*01a6*/ 	.short	(.L_71 - .L_70)
	.align		4
.L_70:
        /*01a8*/ 	.word	index@(_ZN17fastertransformer14gelu_bias_loopIfEEvPT_PKS1_ii)
        /*01ac*/ 	.word	0x00000000


	//----- nvinfo : EIATTR_MIN_STACK_SIZE
	.align		4
.L_71:
        /*01b0*/ 	.byte	0x04, 0x12
        /*01b2*/ 	.short	(.L_73 - .L_72)
	.align		4
.L_72:
        /*01b4*/ 	.word	index@(_ZN17fastertransformer17addBias_layerNormI6__halfEEvPT_PKS2_S5_S5_S5_iif)
        /*01b8*/ 	.word	0x00000000


	//----- nvinfo : EIATTR_MIN_STACK_SIZE
	.align		4
.L_73:
        /*01bc*/ 	.byte	0x04, 0x12
        /*01be*/ 	.short	(.L_75 - .L_74)
	.align		4
.L_74:
        /*01c0*/ 	.word	index@(_ZN17fastertransformer15transpose102_v2I6__halfEEvPT_PKS2_iiii)
        /*01c4*/ 	.word	0x00000000


	//----- nvinfo : EIATTR_MIN_STACK_SIZE
	.align		4
.L_75:
        /*01c8*/ 	.byte	0x04, 0x12
        /*01ca*/ 	.short	(.L_77 - .L_76)
	.align		4
.L_76:
        /*01cc*/ 	.word	index@(_ZN17fastertransformer27calAttnScore_valueBuf_largeI6__halfEEvPT_PKS2_S5_S5_S5_iiifS3_S5_iiii)
        /*01d0*/ 	.word	0x00000000


	//----- nvinfo : EIATTR_MIN_STACK_SIZE
	.align		4
.L_77:
        /*01d4*/ 	.byte	0x04, 0x12
        /*01d6*/ 	.short	(.L_79 - .L_78)
	.align		4
.L_78:
        /*01d8*/ 	.word	index@(_ZN17fastertransformer27calAttnScore_valueBuf_smallI6__halfEEvPT_PKS2_S5_S5_S5_iiiifS3_S5_iiii)
        /*01dc*/ 	.word	0x00000000


	//----- nvinfo : EIATTR_MIN_STACK_SIZE
	.align		4
.L_79:
        /*01e0*/ 	.byte	0x04, 0x12
        /*01e2*/ 	.short	(.L_81 - .L_80)
	.align		4
.L_80:
        /*01e4*/ 	.word	index@(_ZN17fastertransformer10relShiftBdI6__halfEEvPT_PKS2_iii)
        /*01e8*/ 	.word	0x00000000


	//----- nvinfo : EIATTR_MIN_STACK_SIZE
	.align		4
.L_81:
        /*01ec*/ 	.byte	0x04, 0x12
        /*01ee*/ 	.short	(.L_83 - .L_82)
	.align		4
.L_82:
        /*01f0*/ 	.word	index@(_ZN17fastertransformer12transpose201I6__halfEEvPT_PKS2_iiiii)
        /*01f4*/ 	.word	0x00000000


	//----- nvinfo : EIATTR_MIN_STACK_SIZE
	.align		4
.L_83:
        /*01f8*/ 	.byte	0x04, 0x12
        /*01fa*/ 	.short	(.L_85 - .L_84)
	.align		4
.L_84:
        /*01fc*/ 	.word	index@(_ZN17fastertransformer12transpose201IfEEvPT_PKS1_iiiii)
        /*0200*/ 	.word	0x00000000


	//----- nvinfo : EIATTR_MIN_STACK_SIZE
	.align		4
.L_85:
        /*0204*/ 	.byte	0x04, 0x12
        /*0206*/ 	.short	(.L_87 - .L_86)
	.align		4
.L_86:
        /*0208*/ 	.word	index@(_ZN17fastertransformer12transpose102I6__halfEEvPT_PKS2_iiii)
        /*020c*/ 	.word	0x00000000


	//----- nvinfo : EIATTR_MIN_STACK_SIZE
	.align		4
.L_87:
        /*0210*/ 	.byte	0x04, 0x12
        /*0212*/ 	.short	(.L_89 - .L_88)
	.align		4
.L_88:
        /*0214*/ 	.word	index@(_ZN17fastertransformer15prepareMatrixesI6__halfEEvPT_S3_S3_S3_S3_S3_PKS2_S5_S5_S5_S5_S5_S5_iiii)
        /*0218*/ 	.word	0x00000000


	//----- nvinfo : EIATTR_MIN_STACK_SIZE
	.align		4
.L_89:
        /*021c*/ 	.byte	0x04, 0x12
        /*021e*/ 	.short	(.L_91 - .L_90)
	.align		4
.L_90:
        /*0220*/ 	.word	index@(_ZN17fastertransformer21calAttnScore_valueBufIfEEvPT_PKS1_S4_S4_S4_iiifS2_S4_iiii)
        /*0224*/ 	.word	0x00000000


	//----- nvinfo : EIATTR_MIN_STACK_SIZE
	.align		4
.L_91:
        /*0228*/ 	.byte	0x04, 0x12
        /*022a*/ 	.short	(.L_93 - .L_92)
	.align		4
.L_92:
        /*022c*/ 	.word	index@(_ZN17fastertransformer14gelu_bias_loopI6__halfEEvPT_PKS2_ii)
        /*0230*/ 	.word	0x00000000


	//----- nvinfo : EIATTR_MIN_STACK_SIZE
	.align		4
.L_93:
        /*0234*/ 	.byte	0x04, 0x12
        /*0236*/ 	.short	(.L_95 - .L_94)
	.align		4
.L_94:
        /*0238*/ 	.word	index@(_ZN17fastertransformer17addBias_layerNormIfEEvPT_PKS1_S4_S4_S4_iif)
        /*023c*/ 	.word	0x00000000


	//----- nvinfo : EIATTR_MIN_STACK_SIZE
	.align		4
.L_95:
        /*0240*/ 	.byte	0x04, 0x12
        /*0242*/ 	.short	(.L_97 - .L_96)
	.align		4
.L_96:
        /*0244*/ 	.word	index@(_ZN17fastertransformer15transpose102_v2IfEEvPT_PKS1_iiii)
        /*0248*/ 	.word	0x00000000


	//----- nvinfo : EIATTR_MIN_STACK_SIZE
	.align		4
.L_97:
        /*024c*/ 	.byte	0x04, 0x12
        /*024e*/ 	.short	(.L_99 - .L_98)
	.align		4
.L_98:
        /*0250*/ 	.word	index@(_ZN17fastertransformer10relShiftBdIfEEvPT_PKS1_iii)
        /*0254*/ 	.word	0x00000000


	//----- nvinfo : EIATTR_MIN_STACK_SIZE
	.align		4
.L_99:
        /*0258*/ 	.byte	0x04, 0x12
        /*025a*/ 	.short	(.L_101 - .L_100)
	.align		4
.L_100:
        /*025c*/ 	.word	index@(_ZN17fastertransformer12transpose102IfEEvPT_PKS1_iiii)
        /*0260*/ 	.word	0x00000000


	//----- nvinfo : EIATTR_MIN_STACK_SIZE
	.align		4
.L_101:
        /*0264*/ 	.byte	0x04, 0x12
        /*0266*/ 	.short	(.L_103 - .L_102)
	.align		4
.L_102:
        /*0268*/ 	.word	index@(_ZN17fastertransformer15prepareMatrixesIfEEvPT_S2_S2_S2_S2_S2_PKS1_S4_S4_S4_S4_S4_S4_iiii)
        /*026c*/ 	.word	0x00000000
.L_103:


//--------------------- .nv.info._ZN17fastertransformer14gelu_bias_loopIfEEvPT_PKS1_ii --------------------------
	.section	.nv.info._ZN17fastertransformer14gelu_bias_loopIfEEvPT_PKS1_ii,"",@"SHT_CUDA_INFO"
	.sectionflags	@""
	.align	4


	//----- nvinfo : EIATTR_CUDA_API_VERSION
	.align		4
        /*0000*/ 	.byte	0x04, 0x37
        /*0002*/ 	.short	(.L_105 - .L_104)
.L_104:
        /*0004*/ 	.word	0x00000082


	//----- nvinfo : EIATTR_SW2861232_WAR
	.align		4
.L_105:
        /*0008*/ 	.byte	0x01, 0x35
	.zero		2


	//----- nvinfo : EIATTR_PARAM_CBANK
	.align		4
        /*000c*/ 	.byte	0x04, 0x0a
        /*000e*/ 	.short	(.L_107 - .L_106)
	.align		4
.L_106:
        /*0010*/ 	.word	index@(.nv.constant0._ZN17fastertransformer14gelu_bias_loopIfEEvPT_PKS1_ii)
        /*0014*/ 	.short	0x0160
        /*0016*/ 	.short	0x0018


	//----- nvinfo : EIATTR_CBANK_PARAM_SIZE
	.align		4
.L_107:
        /*0018*/ 	.byte	0x03, 0x19
        /*001a*/ 	.short	0x0018


	//----- nvinfo : EIATTR_KPARAM_INFO
	.align		4
        /*001c*/ 	.byte	0x04, 0x17
        /*001e*/ 	.short	(.L_109 - .L_108)
.L_108:
        /*0020*/ 	.word	0x00000000
        /*0024*/ 	.short	0x0003
        /*0026*/ 	.short	0x0014
        /*0028*/ 	.byte	0x00, 0xf0, 0x11, 0x00


	//----- nvinfo : EIATTR_KPARAM_INFO
	.align		4
.L_109:
        /*002c*/ 	.byte	0x04, 0x17
        /*002e*/ 	.short	(.L_111 - .L_110)
.L_110:
        /*0030*/ 	.word	0x00000000
        /*0034*/ 	.short	0x0002
        /*0036*/ 	.short	0x0010
        /*0038*/ 	.byte	0x00, 0xf0, 0x11, 0x00


	//----- nvinfo : EIATTR_KPARAM_INFO
	.align		4
.L_111:
        /*003c*/ 	.byte	0x04, 0x17
        /*003e*/ 	.short	(.L_113 - .L_112)
.L_112:
        /*0040*/ 	.word	0x00000000
        /*0044*/ 	.short	0x0001
        /*0046*/ 	.short	0x0008
        /*0048*/ 	.byte	0x00, 0xf0, 0x21, 0x00


	//----- nvinfo : EIATTR_KPARAM_INFO
	.align		4
.L_113:
        /*004c*/ 	.byte	0x04, 0x17
        /*004e*/ 	.short	(.L_115 - .L_114)
.L_114:
        /*0050*/ 	.word	0x00000000
        /*0054*/ 	.short	0x0000
        /*0056*/ 	.short	0x0000
        /*0058*/ 	.byte	0x00, 0xf0, 0x21, 0x00


	//----- nvinfo : EIATTR_MAXREG_COUNT
	.align		4
.L_115:
        /*005c*/ 	.byte	0x03, 0x1b
        /*005e*/ 	.short	0x00ff


	//----- nvinfo : EIATTR_MERCURY_ISA_VERSION
	.align		4
        /*0060*/ 	.byte	0x03, 0x5f
        /*0062*/ 	.short	0x0000


	//----- nvinfo : EIATTR_EXIT_INSTR_OFFSETS
	.align		4
        /*0064*/ 	.byte	0x04, 0x1c
        /*0066*/ 	.short	(.L_117 - .L_116)


	//   ....[0]....
.L_116:
        /*0068*/ 	.word	0x00000030


	//   ....[1]....
        /*006c*/ 	.word	0x00000060


	//   ....[2]....
        /*0070*/ 	.word	0x000001d0


	//----- nvinfo : EIATTR_CRS_STACK_SIZE
	.align		4
.L_117:
        /*0074*/ 	.byte	0x04, 0x1e
        /*0076*/ 	.short	(.L_119 - .L_118)
.L_118:
        /*0078*/ 	.word	0x00000000
.L_119:


//--------------------- .nv.info._ZN17fastertransformer17addBias_layerNormI6__halfEEvPT_PKS2_S5_S5_S5_iif --------------------------
	.section	.nv.info._ZN17fastertransformer17addBias_layerNormI6__halfEEvPT_PKS2_S5_S5_S5_iif,"",@"SHT_CUDA_INFO"
	.sectionflags	@""
	.align	4


	//----- nvinfo : EIATTR_CUDA_API_VERSION
	.align		4
        /*0000*/ 	.byte	0x04, 0x37
        /*0002*/ 	.short	(.L_121 - .L_120)
.L_120:
        /*0004*/ 	.word	0x00000082


	//----- nvinfo : EIATTR_SW2861232_WAR
	.align		4
.L_121:
        /*0008*/ 	.byte	0x01, 0x35
	.zero		2


	//----- nvinfo : EIATTR_PARAM_CBANK
	.align		4
        /*000c*/ 	.byte	0x04, 0x0a
        /*000e*/ 	.short	(.L_123 - .L_122)
	.align		4
.L_122:
        /*0010*/ 	.word	index@(.nv.constant0._ZN17fastertransformer17addBias_layerNormI6__halfEEvPT_PKS2_S5_S5_S5_iif)
        /*0014*/ 	.short	0x0160
        /*0016*/ 	.short	0x0034


	//----- nvinfo : EIATTR_CBANK_PARAM_SIZE
	.align		4
.L_123:
        /*0018*/ 	.byte	0x03, 0x19
        /*001a*/ 	.short	0x0034


	//----- nvinfo : EIATTR_KPARAM_INFO
	.align		4
        /*001c*/ 	.byte	0x04, 0x17
        /*001e*/ 	.short	(.L_125 - .L_124)
.L_124:
        /*0020*/ 	.word	0x00000000
        /*0024*/ 	.short	0x0007
        /*0026*/ 	.short	0x0030
        /*0028*/ 	.byte	0x00, 0xf0, 0x11, 0x00


	//----- nvinfo : EIATTR_KPARAM_INFO
	.align		4
.L_125:
        /*002c*/ 	.byte	0x04, 0x17
        /*002e*/ 	.short	(.L_127 - .L_126)
.L_126:
        /*0030*/ 	.word	0x00000000
        /*0034*/ 	.short	0x0006
        /*0036*/ 	.short	0x002c
        /*0038*/ 	.byte	0x00, 0xf0, 0x11, 0x00


	//----- nvinfo : EIATTR_KPARAM_INFO
	.align		4
.L_127:
        /*003c*/ 	.byte	0x04, 0x17
        /*003e*/ 	.short	(.L_129 - .L_128)
.L_128:
        /*0040*/ 	.word	0x00000000
        /*0044*/ 	.short	0x0005
        /*0046*/ 	.short	0x0028
        /*0048*/ 	.byte	0x00, 0xf0, 0x11, 0x00


	//----- nvinfo : EIATTR_KPARAM_INFO
	.align		4
.L_129:
        /*004c*/ 	.byte	0x04, 0x17
        /*004e*/ 	.short	(.L_131 - .L_130)
.L_130:
        /*0050*/ 	.word	0x00000000
        /*0054*/ 	.short	0x0004
        /*0056*/ 	.short	0x0020
        /*0058*/ 	.byte	0x00, 0xf0, 0x21, 0x00


	//----- nvinfo : EIATTR_KPARAM_INFO
	.align		4
.L_131:
        /*005c*/ 	.byte	0x04, 0x17
        /*005e*/ 	.short	(.L_133 - .L_132)
.L_132:
        /*0060*/ 	.word	0x00000000
        /*0064*/ 	.short	0x0003
        /*0066*/ 	.short	0x0018
        /*0068*/ 	.byte	0x00, 0xf0, 0x21, 0x00


	//----- nvinfo : EIATTR_KPARAM_INFO
	.align		4
.L_133:
        /*006c*/ 	.byte	0x04, 0x17
        /*006e*/ 	.short	(.L_135 - .L_134)
.L_134:
        /*0070*/ 	.word	0x00000000
        /*0074*/ 	.short	0x0002
        /*0076*/ 	.short	0x0010
        /*0078*/ 	.byte	0x00, 0xf0, 0x21, 0x00


	//----- nvinfo : EIATTR_KPARAM_INFO
	.align		4
.L_135:
        /*007c*/ 	.byte	0x04, 0x17
        /*007e*/ 	.short	(.L_137 - .L_136)
.L_136:
        /*0080*/ 	.word	0x00000000
        /*0084*/ 	.short	0x0001
        /*0086*/ 	.short	0x0008
        /*0088*/ 	.byte	0x00, 0xf0, 0x21, 0x00


	//----- nvinfo : EIATTR_KPARAM_INFO
	.align		4
.L_137:
        /*008c*/ 	.byte	0x04, 0x17
        /*008e*/ 	.short	(.L_139 - .L_138)
.L_138:
        /*0090*/ 	.word	0x00000000
        /*0094*/ 	.short	0x0000
        /*0096*/ 	.short	0x0000
        /*0098*/ 	.byte	0x00, 0xf0, 0x21, 0x00


	//----- nvinfo : EIATTR_MAXREG_COUNT
	.align		4
.L_139:
        /*009c*/ 	.byte	0x03, 0x1b
        /*009e*/ 	.short	0x00ff


	//----- nvinfo : EIATTR_NUM_BARRIERS
	.align		4
        /*00a0*/ 	.byte	0x02, 0x4c
        /*00a2*/ 	.byte	0x01
	.zero		1


	//----- nvinfo : EIATTR_MERCURY_ISA_VERSION
	.align		4
        /*00a4*/ 	.byte	0x03, 0x5f
        /*00a6*/ 	.short	0x0000


	//----- nvinfo : EIATTR_COOP_GROUP_MASK_REGIDS
	.align		4
        /*00a8*/ 	.byte	0x04, 0x29
        /*00aa*/ 	.short	(.L_141 - .L_140)


	//   ....[0]....
.L_140:
        /*00ac*/ 	.word	0xffffffff


	//   ....[1]....
        /*00b0*/ 	.word	0xffffffff


	//   ....[2]....
        /*00b4*/ 	.word	0xffffffff


	//   ....[3]....
        /*00b8*/ 	.word	0xffffffff


	//   ....[4]....
        /*00bc*/ 	.word	0xffffffff


	//   ....[5]....
        /*00c0*/ 	.word	0xffffffff


	//   ....[6]....
        /*00c4*/ 	.word	0xffffffff


	//   ....[7]....
        /*00c8*/ 	.word	0xffffffff


	//   ....[8]....
        /*00cc*/ 	.word	0xffffffff


	//   ....[9]....
        /*00d0*/ 	.word	0xffffffff


	//   ....[10]....
        /*00d4*/ 	.word	0xffffffff


	//   ....[11]....
        /*00d8*/ 	.word	0xffffffff


	//   ....[12]....
        /*00dc*/ 	.word	0xffffffff


	//   ....[13]....
        /*00e0*/ 	.word	0xffffffff


	//   ....[14]....
        /*00e4*/ 	.word	0xffffffff


	//   ....[15]....
        /*00e8*/ 	.word	0xffffffff


	//   ....[16]....
        /*00ec*/ 	.word	0xffffffff


	//   ....[17]....
        /*00f0*/ 	.word	0xffffffff


	//   ....[18]....
        /*00f4*/ 	.word	0xffffffff


	//   ....[19]....
        /*00f8*/ 	.word	0xffffffff


	//----- nvinfo : EIATTR_COOP_GROUP_INSTR_OFFSETS
	.align		4
.L_141:
        /*00fc*/ 	.byte	0x04, 0x28
        /*00fe*/ 	.short	(.L_143 - .L_142)


	//   ....[0]....
.L_142:
        /*0100*/ 	.word	0x00000160


	//   ....[1]....
        /*0104*/ 	.word	0x00000190


	//   ....[2]....
        /*0108*/ 	.word	0x000001b0


	//   ....[3]....
        /*010c*/ 	.word	0x000001d0


	//   ....[4]....
        /*0110*/ 	.word	0x00000200


	//   ....[5]....
        /*0114*/ 	.word	0x00000280


	//   ....[6]....
        /*0118*/ 	.word	0x000002a0


	//   ....[7]....
        /*011c*/ 	.word	0x000002c0


	//   ....[8]....
        /*0120*/ 	.word	0x000002e0


	//   ....[9]....
        /*0124*/ 	.word	0x00000300


	//   ....[10]....
        /*0128*/ 	.word	0x000003a0


	//   ....[11]....
        /*012c*/ 	.word	0x000003c0


	//   ....[12]....
        /*0130*/ 	.word	0x000003f0


	//   ....[13]....
        /*0134*/ 	.word	0x00000430


	//   ....[14]....
        /*0138*/ 	.word	0x00000460


	//   ....[15]....
        /*013c*/ 	.word	0x000004c0


	//   ....[16]....
        /*0140*/ 	.word	0x000004e0


	//   ....[17]....
        /*0144*/ 	.word	0x00000500


	//   ....[18]....
        /*0148*/ 	.word	0x00000520


	//   ....[19]....
        /*014c*/ 	.word	0x00000550


	//----- nvinfo : EIATTR_EXIT_INSTR_OFFSETS
	.align		4
.L_143:
        /*0150*/ 	.byte	0x04, 0x1c
        /*0152*/ 	.short	(.L_145 - .L_144)


	//   ....[0]....
.L_144:
        /*0154*/ 	.word	0x000006b0
.L_145:


//--------------------- .nv.info._ZN17fastertransformer15transpose102_v2I6__halfEEvPT_PKS2_iiii --------------------------
	.section	.nv.info._ZN17fastertransformer15transpose102_v2I6__halfEEvPT_PKS2_iiii,"",@"SHT_CUDA_INFO"
	.sectionflags	@""
	.align	4


	//----- nvinfo : EIATTR_CUDA_API_VERSION
	.align		4
        /*0000*/ 	.byte	0x04, 0x37
        /*0002*/ 	.short	(.L_147 - .L_146)
.L_146:
        /*0004*/ 	.word	0x00000082


	//----- nvinfo : EIATTR_SW2861232_WAR
	.align		4
.L_147:
        /*0008*/ 	.byte	0x01, 0x35
	.zero		2


	//----- nvinfo : EIATTR_PARAM_CBANK
	.align		4
        /*000c*/ 	.byte	0x04, 0x0a
        /*000e*/ 	.short	(.L_149 - .L_148)
	.align		4
.L_148:
        /*0010*/ 	.word	index@(.nv.constant0._ZN17fastertransformer15transpose102_v2I6__halfEEvPT_PKS2_iiii)
        /*0014*/ 	.short	0x0160
        /*0016*/ 	.short	0x0020


	//----- nvinfo : EIATTR_CBANK_PARAM_SIZE
	.align		4
.L_149:
        /*0018*/ 	.byte	0x03, 0x19
        /*001a*/ 	.short	0x0020


	//----- nvinfo : EIATTR_KPARAM_INFO
	.align		4
        /*001c*/ 	.byte	0x04, 0x17
        /*001e*/ 	.short	(.L_151 - .L_150)
.L_150:
        /*0020*/ 	.word	0x00000000
        /*0024*/ 	.short	0x0005
        /*0026*/ 	.short	0x001c
        /*0028*/ 	.byte	0x00, 0xf0, 0x11, 0x00


	//----- nvinfo : EIATTR_KPARAM_INFO
	.align		4
.L_151:
        /*002c*/ 	.byte	0x04, 0x17
        /*002e*/ 	.short	(.L_153 - .L_152)
.L_152:
        /*0030*/ 	.word	0x00000000
        /*0034*/ 	.short	0x0004
        /*0036*/ 	.short	0x0018
        /*0038*/ 	.byte	0x00, 0xf0, 0x11, 0x00


	//----- nvinfo : EIATTR_KPARAM_INFO
	.align		4
.L_153:
        /*003c*/ 	.byte	0x04, 0x17
        /*003e*/ 	.short	(.L_155 - .L_154)
.L_154:
        /*0040*/ 	.word	0x00000000
        /*0044*/ 	.short	0x0003
        /*0046*/ 	.short	0x0014
        /*0048*/ 	.byte	0x00, 0xf0, 0x11, 0x00


	//----- nvinfo : EIATTR_KPARAM_INFO
	.align		4
.L_155:
        /*004c*/ 	.byte	0x04, 0x17
        /*004e*/ 	.short	(.L_157 - .L_156)
.L_156:
        /*0050*/ 	.word	0x00000000
        /*0054*/ 	.short	0x0002
        /*0056*/ 	.short	0x0010
        /*0058*/ 	.byte	0x00, 0xf0, 0x11, 0x00


	//----- nvinfo : EIATTR_KPARAM_INFO
	.align		4
.L_157:
        /*005c*/ 	.byte	0x04, 0x17
        /*005e*/ 	.short	(.L_159 - .L_158)
.L_158:
        /*0060*/ 	.word	0x00000000
        /*0064*/ 	.short	0x0001
        /*0066*/ 	.short	0x0008
        /*0068*/ 	.byte	0x00, 0xf0, 0x21, 0x00


	//----- nvinfo : EIATTR_KPARAM_INFO
	.align		4
.L_159:
        /*006c*/ 	.byte	0x04, 0x17
        /*006e*/ 	.short	(.L_161 - .L_160)
.L_160:
        /*0070*/ 	.word	0x00000000
        /*0074*/ 	.short	0x0000
        /*0076*/ 	.short	0x0000
        /*0078*/ 	.byte	0x00, 0xf0, 0x21, 0x00


	//----- nvinfo : EIATTR_MAXREG_COUNT
	.align		4
.L_161:
        /*007c*/ 	.byte	0x03, 0x1b
        /*007e*/ 	.short	0x00ff


	//----- nvinfo : EIATTR_MERCURY_ISA_VERSION
	.align		4
        /*0080*/ 	.byte	0x03, 0x5f
        /*0082*/ 	.short	0x0000


	//----- nvinfo : EIATTR_EXIT_INSTR_OFFSETS
	.align		4
        /*0084*/ 	.byte	0x04, 0x1c
        /*0086*/ 	.short	(.L_163 - .L_162)


	//   ....[0]....
.L_162:
        /*0088*/ 	.word	0x00000160


	//   ....[1]....
        /*008c*/ 	.word	0x000002b0
.L_163:


//--------------------- .nv.info._ZN17fastertransformer27calAttnScore_valueBuf_largeI6__halfEEvPT_PKS2_S5_S5_S5_iiifS3_S5_iiii --------------------------
	.section	.nv.info._ZN17fastertransformer27calAttnScore_valueBuf_largeI6__halfEEvPT_PKS2_S5_S5_S5_iiifS3_S5_iiii,"",@"SHT_CUDA_INFO"
	.sectionflags	@""
	.align	4


	//----- nvinfo : EIATTR_CUDA_API_VERSION
	.align		4
        /*0000*/ 	.byte	0x04, 0x37
        /*0002*/ 	.short	(.L_165 - .L_164)
.L_164:
        /*0004*/ 	.word	0x00000082


	//----- nvinfo : EIATTR_SW2861232_WAR
	.align		4
.L_165:
        /*0008*/ 	.byte	0x01, 0x35
	.zero		2


	//----- nvinfo : EIATTR_PARAM_CBANK
	.align		4
        /*000c*/ 	.byte	0x04, 0x0a
        /*000e*/ 	.short	(.L_167 - .L_166)
	.align		4
.L_166:
        /*0010*/ 	.word	index@(.nv.constant0._ZN17fastertransformer27calAttnScore_valueBuf_largeI6__halfEEvPT_PKS2_S5_S5_S5_iiifS3_S5_iiii)
        /*0014*/ 	.short	0x0160
        /*0016*/ 	.short	0x0058


	//----- nvinfo : EIATTR_CBANK_PARAM_SIZE
	.align		4
.L_167:
        /*0018*/ 	.byte	0x03, 0x19
        /*001a*/ 	.short	0x0058


	//----- nvinfo : EIATTR_KPARAM_INFO
	.align		4
        /*001c*/ 	.byte	0x04, 0x17
        /*001e*/ 	.short	(.L_169 - .L_168)
.L_168:
        /*0020*/ 	.word	0x00000000
        /*0024*/ 	.short	0x000e
        /*0026*/ 	.short	0x0054
        /*0028*/ 	.byte	0x00, 0xf0, 0x11, 0x00


	//----- nvinfo : EIATTR_KPARAM_INFO
	.align		4
.L_169:
        /*002c*/ 	.byte	0x04, 0x17
        /*002e*/ 	.short	(.L_171 - .L_170)
.L_170:
        /*0030*/ 	.word	0x00000000
        /*0034*/ 	.short	0x000d
        /*0036*/ 	.short	0x0050
        /*0038*/ 	.byte	0x00, 0xf0, 0x11, 0x00


	//----- nvinfo : EIATTR_KPARAM_INFO
	.align		4
.L_171:
        /*003c*/ 	.byte	0x04, 0x17
        /*003e*/ 	.short	(.L_173 - .L_172)
.L_172:
        /*0040*/ 	.word	0x00000000
        /*0044*/ 	.short	0x000c
        /*0046*/ 	.short	0x004c
        /*0048*/ 	.byte	0x00, 0xf0, 0x11, 0x00


	//----- nvinfo : EIATTR_KPARAM_INFO
	.align		4
.L_173:
        /*004c*/ 	.byte	0x04, 0x17
        /*004e*/ 	.short	(.L_175 - .L_174)
.L_174:
        /*0050*/ 	.word	0x00000000
        /*0054*/ 	.short	0x000b
        /*0056*/ 	.short	0x0048
        /*0058*/ 	.byte	0x00, 0xf0, 0x11, 0x00


	//----- nvinfo : EIATTR_KPARAM_INFO
	.align		4
.L_175:
        /*005c*/ 	.byte	0x04, 0x17
        /*005e*/ 	.short	(.L_177 - .L_176)
.L_176:
        /*0060*/ 	.word	0x00000000
        /*0064*/ 	.short	0x000a
        /*0066*/ 	.short	0x0040
        /*0068*/ 	.byte	0x00, 0xf0, 0x21, 0x00


	//----- nvinfo : EIATTR_KPARAM_INFO
	.align		4
.L_177:
        /*006c*/ 	.byte	0x04, 0x17
        /*006e*/ 	.short	(.L_179 - .L_178)
.L_178:
        /*0070*/ 	.word	0x00000000
        /*0074*/ 	.short	0x0009
        /*0076*/ 	.short	0x0038
        /*0078*/ 	.byte	0x00, 0xf0, 0x21, 0x00


	//----- nvinfo : EIATTR_KPARAM_INFO
	.align		4
.L_179:
        /*007c*/ 	.byte	0x04, 0x17
        /*007e*/ 	.short	(.L_181 - .L_180)
.L_180:
        /*0080*/ 	.word	0x00000000
        /*0084*/ 	.short	0x0008
        /*0086*/ 	.short	0x0034
        /*0088*/ 	.byte	0x00, 0xf0, 0x11, 0x00


	//----- nvinfo : EIATTR_KPARAM_INFO
	.align		4
.L_181:
        /*008c*/ 	.byte	0x04, 0x17
        /*008e*/ 	.short	(.L_183 - .L_182)
.L_182:
        /*0090*/ 	.word	0x00000000
        /*0094*/ 	.short	0x0007
        /*0096*/ 	.short	0x0030
        /*0098*/ 	.byte	0x00, 0xf0, 0x11, 0x00


	//----- nvinfo : EIATTR_KPARAM_INFO
	.align		4
.L_183:
        /*009c*/ 	.byte	0x04, 0x17
        /*009e*/ 	.short	(.L_185 - .L_184)
.L_184:
        /*00a0*/ 	.word	0x00000000
        /*00a4*/ 	.short	0x0006
        /*00a6*/ 	.short	0x002c
        /*00a8*/ 	.byte	0x00, 0xf0, 0x11, 0x00


	//----- nvinfo : EIATTR_KPARAM_INFO
	.align		4
.L_185:
        /*00ac*/ 	.byte	0x04, 0x17
        /*00ae*/ 	.short	(.L_187 - .L_186)
.L_186:
        /*00b0*/ 	.word	0x00000000
        /*00b4*/ 	.short	0x0005
        /*00b6*/ 	.short	0x0028
        /*00b8*/ 	.byte	0x00, 0xf0, 0x11, 0x00


	//----- nvinfo : EIATTR_KPARAM_INFO
	.align		4
.L_187:
        /*00bc*/ 	.byte	0x04, 0x17
        /*00be*/ 	.short	(.L_189 - .L_188)
.L_188:
        /*00c0*/ 	.word	0x00000000
        /*00c4*/ 	.short	0x0004
        /*00c6*/ 	.short	0x0020
        /*00c8*/ 	.byte	0x00, 0xf0, 0x21, 0x00


	//----- nvinfo : EIATTR_KPARAM_INFO
	.align		4
.L_189:
        /*00cc*/ 	.byte	0x04, 0x17
        /*00ce*/ 	.short	(.L_191 - .L_190)
.L_190:
        /*00d0*/ 	.word	0x00000000
        /*00d4*/ 	.short	0x0003
        /*00d6*/ 	.short	0x0018
        /*00d8*/ 	.byte	0x00, 0xf0, 0x21, 0x00


	//----- nvinfo : EIATTR_KPARAM_INFO
	.align		4
.L_191:
        /*00dc*/ 	.byte	0x04, 0x17
        /*00de*/ 	.short	(.L_193 - .L_192)
.L_192:
        /*00e0*/ 	.word	0x00000000
        /*00e4*/ 	.short	0x0002
        /*00e6*/ 	.short	0x0010
        /*00e8*/ 	.byte	0x00, 0xf0, 0x21, 0x00


	//----- nvinfo : EIATTR_KPARAM_INFO
	.align		4
.L_193:
        /*00ec*/ 	.byte	0x04, 0x17
        /*00ee*/ 	.short	(.L_195 - .L_194)
.L_194:
        /*00f0*/ 	.word	0x00000000
        /*00f4*/ 	.short	0x0001
        /*00f6*/ 	.short	0x0008
        /*00f8*/ 	.byte	0x00, 0xf0, 0x21, 0x00


	//----- nvinfo : EIATTR_KPARAM_INFO
	.align		4
.L_195:
        /*00fc*/ 	.byte	0x04, 0x17
        /*00fe*/ 	.short	(.L_197 - .L_196)
.L_196:
        /*0100*/ 	.word	0x00000000
        /*0104*/ 	.short	0x0000
        /*0106*/ 	.short	0x0000
        /*0108*/ 	.byte	0x00, 0xf0, 0x21, 0x00


	//----- nvinfo : EIATTR_MAXREG_COUNT
	.align		4
.L_197:
        /*010c*/ 	.byte	0x03, 0x1b
        /*010e*/ 	.short	0x00ff


	//----- nvinfo : EIATTR_NUM_BARRIERS
	.align		4
        /*0110*/ 	.byte	0x02, 0x4c
        /*0112*/ 	.byte	0x01
	.zero		1


	//----- nvinfo : EIATTR_MERCURY_ISA_VERSION
	.align		4
        /*0114*/ 	.byte	0x03, 0x5f
        /*0116*/ 	.short	0x0000


	//----- nvinfo : EIATTR_COOP_GROUP_MASK_REGIDS
	.align		4
        /*0118*/ 	.byte	0x04, 0x29
        /*011a*/ 	.short	(.L_199 - .L_198)


	//   ....[0]....
.L_198:
        /*011c*/ 	.word	0xffffffff


	//   ....[1]....
        /*0120*/ 	.word	0xffffffff


	//   ....[2]....
        /*0124*/ 	.word	0xffffffff


	//   ....[3]....
        /*0128*/ 	.word	0xffffffff


	//   ....[4]....
        /*012c*/ 	.word	0xffffffff


	//   ....[5]....
        /*0130*/ 	.word	0xffffffff


	//   ....[6]....
        /*0134*/ 	.word	0xffffffff


	//   ....[7]....
        /*0138*/ 	.word	0xffffffff


	//   ....[8]....
        /*013c*/ 	.word	0xffffffff


	//   ....[9]....
        /*0140*/ 	.word	0xffffffff


	//   ....[10]....
        /*0144*/ 	.word	0xffffffff


	//   ....[11]....
        /*0148*/ 	.word	0xffffffff


	//   ....[12]....
        /*014c*/ 	.word	0xffffffff


	//   ....[13]....
        /*0150*/ 	.word	0xffffffff


	//   ....[14]....
        /*0154*/ 	.word	0xffffffff


	//   ....[15]....
        /*0158*/ 	.word	0xffffffff


	//   ....[16]....
        /*015c*/ 	.word	0xffffffff


	//   ....[17]....
        /*0160*/ 	.word	0xffffffff


	//   ....[18]....
        /*0164*/ 	.word	0xffffffff


	//   ....[19]....
        /*0168*/ 	.word	0xffffffff


	//   ....[20]....
        /*016c*/ 	.word	0xffffffff


	//   ....[21]....
        /*0170*/ 	.word	0xffffffff


	//   ....[22]....
        /*0174*/ 	.word	0xffffffff


	//   ....[23]....
        /*0178*/ 	.word	0xffffffff


	//   ....[24]....
        /*017c*/ 	.word	0xffffffff


	//   ....[25]....
        /*0180*/ 	.word	0xffffffff


	//   ....[26]....
        /*0184*/ 	.word	0xffffffff


	//   ....[27]....
        /*0188*/ 	.word	0xffffffff


	//   ....[28]....
        /*018c*/ 	.word	0xffffffff


	//   ....[29]....
        /*0190*/ 	.word	0xffffffff


	//----- nvinfo : EIATTR_COOP_GROUP_INSTR_OFFSETS
	.align		4
.L_199:
        /*0194*/ 	.byte	0x04, 0x28
        /*0196*/ 	.short	(.L_201 - .L_200)


	//   ....[0]....
.L_200:
        /*0198*/ 	.word	0x000003e0


	//   ....[1]....
        /*019c*/ 	.word	0x00000410


	//   ....[2]....
        /*01a0*/ 	.word	0x00000440


	//   ....[3]....
        /*01a4*/ 	.word	0x00000490


	//   ....[4]....
        /*01a8*/ 	.word	0x000004e0


	//   ....[5]....
        /*01ac*/ 	.word	0x00000550


	//   ....[6]....
        /*01b0*/ 	.word	0x00000580


	//   ....[7]....
        /*01b4*/ 	.word	0x000005a0


	//   ....[8]....
        /*01b8*/ 	.word	0x000005c0


	//   ....[9]....
        /*01bc*/ 	.word	0x000005e0


	//   ....[10]....
        /*01c0*/ 	.word	0x00000710


	//   ....[11]....
        /*01c4*/ 	.word	0x00000730


	//   ....[12]....
        /*01c8*/ 	.word	0x00000750


	//   ....[13]....
        /*01cc*/ 	.word	0x00000770


	//   ....[14]....
        /*01d0*/ 	.word	0x00000790


	//   ....[15]....
        /*01d4*/ 	.word	0x00000810


	//   ....[16]....
        /*01d8*/ 	.word	0x00000840


	//   ....[17]....
        /*01dc*/ 	.word	0x00000860


	//   ....[18]....
        /*01e0*/ 	.word	0x00000880


	//   ....[19]....
        /*01e4*/ 	.word	0x000008a0


	//   ....[20]....
        /*01e8*/ 	.word	0x00000fd0


	//   ....[21]....
        /*01ec*/ 	.word	0x00001040


	//   ....[22]....
        /*01f0*/ 	.word	0x000010a0


	//   ....[23]....
        /*01f4*/ 	.word	0x00001100


	//   ....[24]....
        /*01f8*/ 	.word	0x00001170


	//   ....[25]....
        /*01fc*/ 	.word	0x000011e0


	//   ....[26]....
        /*0200*/ 	.word	0x00001250


	//   ....[27]....
        /*0204*/ 	.word	0x000012b0


	//   ....[28]....
        /*0208*/ 	.word	0x00001310


	//   ....[29]....
        /*020c*/ 	.word	0x00001380


	//----- nvinfo : EIATTR_EXIT_INSTR_OFFSETS
	.align		4
.L_201:
        /*0210*/ 	.byte	0x04, 0x1c
        /*0212*/ 	.short	(.L_203 - .L_202)


	//   ....[0]....
.L_202:
        /*0214*/ 	.word	0x000009c0


	//   ....[1]....
        /*0218*/ 	.word	0x00000d00


	//   ....[2]....
        /*021c*/ 	.word	0x00000f80


	//----- nvinfo : EIATTR_CTAIDZ_USED
	.align		4
.L_203:
        /*0220*/ 	.byte	0x01, 0x04
	.zero		2


	//----- nvinfo : EIATTR_CRS_STACK_SIZE
	.align		4
        /*0224*/ 	.byte	0x04, 0x1e
        /*0226*/ 	.short	(.L_205 - .L_204)
.L_204:
        /*0228*/ 	.word	0x00000000
.L_205:


//--------------------- .nv.info._ZN17fastertransformer27calAttnScore_valueBuf_smallI6__halfEEvPT_PKS2_S5_S5_S5_iiiifS3_S5_iiii --------------------------
	.section	.nv.info._ZN17fastertransformer27calAttnScore_valueBuf_smallI6__halfEEvPT_PKS2_S5_S5_S5_iiiifS3_S5_iiii,"",@"SHT_CUDA_INFO"
	.sectionflags	@""
	.align	4


	//----- nvinfo : EIATTR_CUDA_API_VERSION
	.align		4
        /*0000*/ 	.byte	0x04, 0x37
        /*0002*/ 	.short	(.L_207 - .L_206)
.L_206:
        /*0004*/ 	.word	0x00000082


	//----- nvinfo : EIATTR_SW2861232_WAR
	.align		4
.L_207:
        /*0008*/ 	.byte	0x01, 0x35
	.zero		2


	//----- nvinfo : EIATTR_PARAM_CBANK
	.align		4
        /*000c*/ 	.byte	0x04, 0x0a
        /*000e*/ 	.short	(.L_209 - .L_208)
	.align		4
.L_208:
        /*0010*/ 	.word	index@(.nv.constant0._ZN17fastertransformer27calAttnScore_valueBuf_smallI6__halfEEvPT_PKS2_S5_S5_S5_iiiifS3_S5_iiii)
        /*0014*/ 	.short	0x0160
        /*0016*/ 	.short	0x0060


	//----- nvinfo : EIATTR_CBANK_PARAM_SIZE
	.align		4
.L_209:
        /*0018*/ 	.byte	0x03, 0x19
        /*001a*/ 	.short	0x0060


	//----- nvinfo : EIATTR_KPARAM_INFO
	.align		4
        /*001c*/ 	.byte	0x04, 0x17
        /*001e*/ 	.short	(.L_211 - .L_210)
.L_210:
        /*0020*/ 	.word	0x00000000
        /*0024*/ 	.short	0x000f
        /*0026*/ 	.short	0x005c
        /*0028*/ 	.byte	0x00, 0xf0, 0x11, 0x00


	//----- nvinfo : EIATTR_KPARAM_INFO
	.align		4
.L_211:
        /*002c*/ 	.byte	0x04, 0x17
        /*002e*/ 	.short	(.L_213 - .L_212)
.L_212:
        /*0030*/ 	.word	0x00000000
        /*0034*/ 	.short	0x000e
        /*0036*/ 	.short	0x0058
        /*0038*/ 	.byte	0x00, 0xf0, 0x11, 0x00


	//----- nvinfo : EIATTR_KPARAM_INFO
	.align		4
.L_213:
        /*003c*/ 	.byte	0x04, 0x17
        /*003e*/ 	.short	(.L_215 - .L_214)
.L_214:
        /*0040*/ 	.word	0x00000000
        /*0044*/ 	.short	0x000d
        /*0046*/ 	.short	0x0054
        /*0048*/ 	.byte	0x00, 0xf0, 0x11, 0x00


	//----- nvinfo : EIATTR_KPARAM_INFO
	.align		4
.L_215:
        /*004c*/ 	.byte	0x04, 0x17
        /*004e*/ 	.short	(.L_217 - .L_216)
.L_216:
        /*0050*/ 	.word	0x00000000
        /*0054*/ 	.short	0x000c
        /*0056*/ 	.short	0x0050
        /*0058*/ 	.byte	0x00, 0xf0, 0x11, 0x00


	//----- nvinfo : EIATTR_KPARAM_INFO
	.align		4
.L_217:
        /*005c*/ 	.byte	0x04, 0x17
        /*005e*/ 	.short	(.L_219 - .L_218)
.L_218:
        /*0060*/ 	.word	0x00000000
        /*0064*/ 	.short	0x000b
        /*0066*/ 	.short	0x0048
        /*0068*/ 	.byte	0x00, 0xf0, 0x21, 0x00


	//----- nvinfo : EIATTR_KPARAM_INFO
	.align		4
.L_219:
        /*006c*/ 	.byte	0x04, 0x17
        /*006e*/ 	.short	(.L_221 - .L_220)
.L_220:
        /*0070*/ 	.word	0x00000000
        /*0074*/ 	.short	0x000a
        /*0076*/ 	.short	0x0040
        /*0078*/ 	.byte	0x00, 0xf0, 0x21, 0x00


	//----- nvinfo : EIATTR_KPARAM_INFO
	.align		4
.L_221:
        /*007c*/ 	.byte	0x04, 0x17
        /*007e*/ 	.short	(.L_223 - .L_222)
.L_222:
        /*0080*/ 	.word	0x00000000
        /*0084*/ 	.short	0x0009
        /*0086*/ 	.short	0x0038
        /*0088*/ 	.byte	0x00, 0xf0, 0x11, 0x00


	//----- nvinfo : EIATTR_KPARAM_INFO
	.align		4
.L_223:
        /*008c*/ 	.byte	0x04, 0x17
        /*008e*/ 	.short	(.L_225 - .L_224)
.L_224:
        /*0090*/ 	.word	0x00000000
        /*0094*/ 	.short	0x0008
        /*0096*/ 	.short	0x0034
        /*0098*/ 	.byte	0x00, 0xf0, 0x11, 0x00


	//----- nvinfo : EIATTR_KPARAM_INFO
	.align		4
.L_225:
        /*009c*/ 	.byte	0x04, 0x17
        /*009e*/ 	.short	(.L_227 - .L_226)
.L_226:
        /*00a0*/ 	.word	0x00000000
        /*00a4*/ 	.short	0x0007
        /*00a6*/ 	.short	0x0030
        /*00a8*/ 	.byte	0x00, 0xf0, 0x11, 0x00


	//----- nvinfo : EIATTR_KPARAM_INFO
	.align		4
.L_227:
        /*00ac*/ 	.byte	0x04, 0x17
        /*00ae*/ 	.short	(.L_229 - .L_228)
.L_228:
        /*00b0*/ 	.word	0x00000000
        /*00b4*/ 	.short	0x0006
        /*00b6*/ 	.short	0x002c
        /*00b8*/ 	.byte	0x00, 0xf0, 0x11, 0x00


	//----- nvinfo : EIATTR_KPARAM_INFO
	.align		4
.L_229:
        /*00bc*/ 	.byte	0x04, 0x17
        /*00be*/ 	.short	(.L_231 - .L_230)
.L_230:
        /*00c0*/ 	.word	0x00000000
        /*00c4*/ 	.short	0x0005
        /*00c6*/ 	.short	0x0028
        /*00c8*/ 	.byte	0x00, 0xf0, 0x11, 0x00


	//----- nvinfo : EIATTR_KPARAM_INFO
	.align		4
.L_231:
        /*00cc*/ 	.byte	0x04, 0x17
        /*00ce*/ 	.short	(.L_233 - .L_232)
.L_232:
        /*00d0*/ 	.word	0x00000000
        /*00d4*/ 	.short	0x0004
        /*00d6*/ 	.short	0x0020
        /*00d8*/ 	.byte	0x00, 0xf0, 0x21, 0x00


	//----- nvinfo : EIATTR_KPARAM_INFO
	.align		4
.L_233:
        /*00dc*/ 	.byte	0x04, 0x17
        /*00de*/ 	.short	(.L_235 - .L_234)
.L_234:
        /*00e0*/ 	.word	0x00000000
        /*00e4*/ 	.short	0x0003
        /*00e6*/ 	.short	0x0018
        /*00e8*/ 	.byte	0x00, 0xf0, 0x21, 0x00


	//----- nvinfo : EIATTR_KPARAM_INFO
	.align		4
.L_235:
        /*00ec*/ 	.byte	0x04, 0x17
        /*00ee*/ 	.short	(.L_237 - .L_236)
.L_236:
        /*00f0*/ 	.word	0x00000000
        /*00f4*/ 	.short	0x0002
        /*00f6*/ 	.short	0x0010
        /*00f8*/ 	.byte	0x00, 0xf0, 0x21, 0x00


	//----- nvinfo : EIATTR_KPARAM_INFO
	.align		4
.L_237:
        /*00fc*/ 	.byte	0x04, 0x17
        /*00fe*/ 	.short	(.L_239 - .L_238)
.L_238:
        /*0100*/ 	.word	0x00000000
        /*0104*/ 	.short	0x0001
        /*0106*/ 	.short	0x0008
        /*0108*/ 	.byte	0x00, 0xf0, 0x21, 0x00


	//----- nvinfo : EIATTR_KPARAM_INFO
	.align		4
.L_239:
        /*010c*/ 	.byte	0x04, 0x17
        /*010e*/ 	.short	(.L_241 - .L_240)
.L_240:
        /*0110*/ 	.word	0x00000000
        /*0114*/ 	.short	0x0000
        /*0116*/ 	.short	0x0000
        /*0118*/ 	.byte	0x00, 0xf0, 0x21, 0x00


	//----- nvinfo : EIATTR_MAXREG_COUNT
	.align		4
.L_241:
        /*011c*/ 	.byte	0x03, 0x1b
        /*011e*/ 	.short	0x00ff


	//----- nvinfo : EIATTR_MERCURY_ISA_VERSION
	.align		4
        /*0120*/ 	.byte	0x03, 0x5f
        /*0122*/ 	.short	0x0000


	//----- nvinfo : EIATTR_COOP_GROUP_MASK_REGIDS
	.align		4
        /*0124*/ 	.byte	0x04, 0x29
        /*0126*/ 	.short	(.L_243 - .L_242)


	//   ....[0]....
.L_242:
        /*0128*/ 	.word	0xffffffff


	//   ....[1]....
        /*012c*/ 	.word	0xffffffff


	//   ....[2]....
        /*0130*/ 	.word	0xffffffff


	//   ....[3]....
        /*0134*/ 	.word	0xffffffff


	//   ....[4]....
        /*0138*/ 	.word	0xffffffff


	//   ....[5]....
        /*013c*/ 	.word	0xffffffff


	//   ....[6]....
        /*0140*/ 	.word	0xffffffff


	//   ....[7]....
        /*0144*/ 	.word	0xffffffff


	//   ....[8]....
        /*0148*/ 	.word	0xffffffff


	//   ....[9]....
        /*014c*/ 	.word	0xffffffff


	//   ....[10]....
        /*0150*/ 	.word	0xffffffff


	//   ....[11]....
        /*0154*/ 	.word	0xffffffff


	//----- nvinfo : EIATTR_COOP_GROUP_INSTR_OFFSETS
	.align		4
.L_243:
        /*0158*/ 	.byte	0x04, 0x28
        /*015a*/ 	.short	(.L_245 - .L_244)


	//   ....[0]....
.L_244:
        /*015c*/ 	.word	0x00000430


	//   ....[1]....
        /*0160*/ 	.word	0x00000450


	//   ....[2]....
        /*0164*/ 	.word	0x00000480


	//   ....[3]....
        /*0168*/ 	.word	0x000004a0


	//   ....[4]....
        /*016c*/ 	.word	0x000004c0


	//   ....[5]....
        /*0170*/ 	.word	0x000004e0


	//   ....[6]....
        /*0174*/ 	.word	0x00000560


	//   ....[7]....
        /*0178*/ 	.word	0x00000580


	//   ....[8]....
        /*017c*/ 	.word	0x000005a0


	//   ....[9]....
        /*0180*/ 	.word	0x000005c0


	//   ....[10]....
        /*0184*/ 	.word	0x000005e0


	//   ....[11]....
        /*0188*/ 	.word	0x00000600


	//----- nvinfo : EIATTR_EXIT_INSTR_OFFSETS
	.align		4
.L_245:
        /*018c*/ 	.byte	0x04, 0x1c
        /*018e*/ 	.short	(.L_247 - .L_246)


	//   ....[0]....
.L_246:
        /*0190*/ 	.word	0x00000670


	//   ....[1]....
        /*0194*/ 	.word	0x00000990


	//   ....[2]....
        /*0198*/ 	.word	0x00000c10


	//----- nvinfo : EIATTR_CTAIDZ_USED
	.align		4
.L_247:
        /*019c*/ 	.byte	0x01, 0x04
	.zero		2


	//----- nvinfo : EIATTR_CRS_STACK_SIZE
	.align		4
        /*01a0*/ 	.byte	0x04, 0x1e
        /*01a2*/ 	.short	(.L_249 - .L_248)
.L_248:
        /*01a4*/ 	.word	0x00000000
.L_249:


//--------------------- .nv.info._ZN17fastertransformer10relShiftBdI6__halfEEvPT_PKS2_iii --------------------------
	.section	.nv.info._ZN17fastertransformer10relShiftBdI6__halfEEvPT_PKS2_iii,"",@"SHT_CUDA_INFO"
	.sectionflags	@""
	.align	4


	//----- nvinfo : EIATTR_CUDA_API_VERSION
	.align		4
        /*0000*/ 	.byte	0x04, 0x37
        /*0002*/ 	.short	(.L_251 - .L_250)
.L_250:
        /*0004*/ 	.word	0x00000082


	//----- nvinfo : EIATTR_SW2861232_WAR
	.align		4
.L_251:
        /*0008*/ 	.byte	0x01, 0x35
	.zero		2


	//----- nvinfo : EIATTR_PARAM_CBANK
	.align		4
        /*000c*/ 	.byte	0x04, 0x0a
        /*000e*/ 	.short	(.L_253 - .L_252)
	.align		4
.L_252:
        /*0010*/ 	.word	index@(.nv.constant0._ZN17fastertransformer10relShiftBdI6__halfEEvPT_PKS2_iii)
        /*0014*/ 	.short	0x0160
        /*0016*/ 	.short	0x001c


	//----- nvinfo : EIATTR_CBANK_PARAM_SIZE
	.align		4
.L_253:
        /*0018*/ 	.byte	0x03, 0x19
        /*001a*/ 	.short	0x001c


	//----- nvinfo : EIATTR_KPARAM_INFO
	.align		4
        /*001c*/ 	.byte	0x04, 0x17
        /*001e*/ 	.short	(.L_255 - .L_254)
.L_254:
        /*0020*/ 	.word	0x00000000
        /*0024*/ 	.short	0x0004
        /*0026*/ 	.short	0x0018
        /*0028*/ 	.byte	0x00, 0xf0, 0x11, 0x00


	//----- nvinfo : EIATTR_KPARAM_INFO
	.align		4
.L_255:
        /*002c*/ 	.byte	0x04, 0x17
        /*002e*/ 	.short	(.L_257 - .L_256)
.L_256:
        /*0030*/ 	.word	0x00000000
        /*0034*/ 	.short	0x0003
        /*0036*/ 	.short	0x0014
        /*0038*/ 	.byte	0x00, 0xf0, 0x11, 0x00


	//----- nvinfo : EIATTR_KPARAM_INFO
	.align		4
.L_257:
        /*003c*/ 	.byte	0x04, 0x17
        /*003e*/ 	.short	(.L_259 - .L_258)
.L_258:
        /*0040*/ 	.word	0x00000000
        /*0044*/ 	.short	0x0002
        /*0046*/ 	.short	0x0010
        /*0048*/ 	.byte	0x00, 0xf0, 0x11, 0x00


	//----- nvinfo : EIATTR_KPARAM_INFO
	.align		4
.L_259:
        /*004c*/ 	.byte	0x04, 0x17
        /*004e*/ 	.short	(.L_261 - .L_260)
.L_260:
        /*0050*/ 	.word	0x00000000
        /*0054*/ 	.short	0x0001
        /*0056*/ 	.short	0x0008
        /*0058*/ 	.byte	0x00, 0xf0, 0x21, 0x00


	//----- nvinfo : EIATTR_KPARAM_INFO
	.align		4
.L_261:
        /*005c*/ 	.byte	0x04, 0x17
        /*005e*/ 	.short	(.L_263 - .L_262)
.L_262:
        /*0060*/ 	.word	0x00000000
        /*0064*/ 	.short	0x0000
        /*0066*/ 	.short	0x0000
        /*0068*/ 	.byte	0x00, 0xf0, 0x21, 0x00


	//----- nvinfo : EIATTR_MAXREG_COUNT
	.align		4
.L_263:
        /*006c*/ 	.byte	0x03, 0x1b
        /*006e*/ 	.short	0x00ff


	//----- nvinfo : EIATTR_MERCURY_ISA_VERSION
	.align		4
        /*0070*/ 	.byte	0x03, 0x5f
        /*0072*/ 	.short	0x0000


	//----- nvinfo : EIATTR_EXIT_INSTR_OFFSETS
	.align		4
        /*0074*/ 	.byte	0x04, 0x1c
        /*0076*/ 	.short	(.L_265 - .L_264)


	//   ....[0]....
.L_264:
        /*0078*/ 	.word	0x000000d0


	//   ....[1]....
        /*007c*/ 	.word	0x00000540


	//   ....[2]....
        /*0080*/ 	.word	0x000005b0


	//----- nvinfo : EIATTR_CTAIDZ_USED
	.align		4
.L_265:
        /*0084*/ 	.byte	0x01, 0x04
	.zero		2


	//----- nvinfo : EIATTR_CRS_STACK_SIZE
	.align		4
        /*0088*/ 	.byte	0x04, 0x1e
        /*008a*/ 	.short	(.L_267 - .L_266)
.L_266:
        /*008c*/ 	.word	0x00000000
.L_267:


//--------------------- .nv.info._ZN17fastertransformer12transpose201I6__halfEEvPT_PKS2_iiiii --------------------------
	.section	.nv.info._ZN17fastertransformer12transpose201I6__halfEEvPT_PKS2_iiiii,"",@"SHT_CUDA_INFO"
	.sectionflags	@""
	.align	4


	//----- nvinfo : EIATTR_CUDA_API_VERSION
	.align		4
        /*0000*/ 	.byte	0x04, 0x37
        /*0002*/ 	.short	(.L_269 - .L_268)
.L_268:
        /*0004*/ 	.word	0x00000082


	//----- nvinfo : EIATTR_SW2861232_WAR
	.align		4
.L_269:
        /*0008*/ 	.byte	0x01, 0x35
	.zero		2


	//----- nvinfo : EIATTR_PARAM_CBANK
	.align		4
        /*000c*/ 	.byte	0x04, 0x0a
        /*000e*/ 	.short	(.L_271 - .L_270)
	.align		4
.L_270:
        /*0010*/ 	.word	index@(.nv.constant0._ZN17fastertransformer12transpose201I6__halfEEvPT_PKS2_iiiii)
        /*0014*/ 	.short	0x0160
        /*0016*/ 	.short	0x0024


	//----- nvinfo : EIATTR_CBANK_PARAM_SIZE
	.align		4
.L_271:
        /*0018*/ 	.byte	0x03, 0x19
        /*001a*/ 	.short	0x0024


	//----- nvinfo : EIATTR_KPARAM_INFO
	.align		4
        /*001c*/ 	.byte	0x04, 0x17
        /*001e*/ 	.short	(.L_273 - .L_272)
.L_272:
        /*0020*/ 	.word	0x00000000
        /*0024*/ 	.short	0x0006
        /*0026*/ 	.short	0x0020
        /*0028*/ 	.byte	0x00, 0xf0, 0x11, 0x00


	//----- nvinfo : EIATTR_KPARAM_INFO
	.align		4
.L_273:
        /*002c*/ 	.byte	0x04, 0x17
        /*002e*/ 	.short	(.L_275 - .L_274)
.L_274:
        /*0030*/ 	.word	0x00000000
        /*0034*/ 	.short	0x0005
        /*0036*/ 	.short	0x001c
        /*0038*/ 	.byte	0x00, 0xf0, 0x11, 0x00


	//----- nvinfo : EIATTR_KPARAM_INFO
	.align		4
.L_275:
        /*003c*/ 	.byte	0x04, 0x17
        /*003e*/ 	.short	(.L_277 - .L_276)
.L_276:
        /*0040*/ 	.word	0x00000000
        /*0044*/ 	.short	0x0004
        /*0046*/ 	.short	0x0018
        /*0048*/ 	.byte	0x00, 0xf0, 0x11, 0x00


	//----- nvinfo : EIATTR_KPARAM_INFO
	.align		4
.L_277:
        /*004c*/ 	.byte	0x04, 0x17
        /*004e*/ 	.short	(.L_279 - .L_278)
.L_278:
        /*0050*/ 	.word	0x00000000
        /*0054*/ 	.short	0x0003
        /*0056*/ 	.short	0x0014
        /*0058*/ 	.byte	0x00, 0xf0, 0x11, 0x00


	//----- nvinfo : EIATTR_KPARAM_INFO
	.align		4
.L_279:
        /*005c*/ 	.byte	0x04, 0x17
        /*005e*/ 	.short	(.L_281 - .L_280)
.L_280:
        /*0060*/ 	.word	0x00000000
        /*0064*/ 	.short	0x0002
        /*0066*/ 	.short	0x0010
        /*0068*/ 	.byte	0x00, 0xf0, 0x11, 0x00


	//----- nvinfo : EIATTR_KPARAM_INFO
	.align		4
.L_281:
        /*006c*/ 	.byte	0x04, 0x17
        /*006e*/ 	.short	(.L_283 - .L_282)
.L_282:
        /*0070*/ 	.word	0x00000000
        /*0074*/ 	.short	0x0001
        /*0076*/ 	.short	0x0008
        /*0078*/ 	.byte	0x00, 0xf0, 0x21, 0x00


	//----- nvinfo : EIATTR_KPARAM_INFO
	.align		4
.L_283:
        /*007c*/ 	.byte	0x04, 0x17
        /*007e*/ 	.short	(.L_285 - .L_284)
.L_284:
        /*0080*/ 	.word	0x00000000
        /*0084*/ 	.short	0x0000
        /*0086*/ 	.short	0x0000
        /*0088*/ 	.byte	0x00, 0xf0, 0x21, 0x00


	//----- nvinfo : EIATTR_MAXREG_COUNT
	.align		4
.L_285:
        /*008c*/ 	.byte	0x03, 0x1b
        /*008e*/ 	.short	0x00ff


	//----- nvinfo : EIATTR_NUM_BARRIERS
	.align		4
        /*0090*/ 	.byte	0x02, 0x4c
        /*0092*/ 	.byte	0x01
	.zero		1


	//----- nvinfo : EIATTR_MERCURY_ISA_VERSION
	.align		4
        /*0094*/ 	.byte	0x03, 0x5f
        /*0096*/ 	.short	0x0000


	//----- nvinfo : EIATTR_EXIT_INSTR_OFFSETS
	.align		4
        /*0098*/ 	.byte	0x04, 0x1c
        /*009a*/ 	.short	(.L_287 - .L_286)


	//   ....[0]....
.L_286:
        /*009c*/ 	.word	0x00000b80


	//   ....[1]....
        /*00a0*/ 	.word	0x00001900


	//   ....[2]....
        /*00a4*/ 	.word	0x00001a30
.L_287:


//--------------------- .nv.info._ZN17fastertransformer12transpose201IfEEvPT_PKS1_iiiii --------------------------
	.section	.nv.info._ZN17fastertransformer12transpose201IfEEvPT_PKS1_iiiii,"",@"SHT_CUDA_INFO"
	.sectionflags	@""
	.align	4


	//----- nvinfo : EIATTR_CUDA_API_VERSION
	.align		4
        /*0000*/ 	.byte	0x04, 0x37
        /*0002*/ 	.short	(.L_289 - .L_288)
.L_288:
        /*0004*/ 	.word	0x00000082


	//----- nvinfo : EIATTR_SW2861232_WAR
	.align		4
.L_289:
        /*0008*/ 	.byte	0x01, 0x35
	.zero		2


	//----- nvinfo : EIATTR_PARAM_CBANK
	.align		4
        /*000c*/ 	.byte	0x04, 0x0a
        /*000e*/ 	.short	(.L_291 - .L_290)
	.align		4
.L_290:
        /*0010*/ 	.word	index@(.nv.constant0._ZN17fastertransformer12transpose201IfEEvPT_PKS1_iiiii)
        /*0014*/ 	.short	0x0160
        /*0016*/ 	.short	0x0024


	//----- nvinfo : EIATTR_CBANK_PARAM_SIZE
	.align		4
.L_291:
        /*0018*/ 	.byte	0x03, 0x19
        /*001a*/ 	.short	0x0024


	//----- nvinfo : EIATTR_KPARAM_INFO
	.align		4
        /*001c*/ 	.byte	0x04, 0x17
        /*001e*/ 	.short	(.L_293 - .L_292)
.L_292:
        /*0020*/ 	.word	0x00000000
        /*0024*/ 	.short	0x0006
        /*0026*/ 	.short	0x0020
        /*0028*/ 	.byte	0x00, 0xf0, 0x11, 0x00


	//----- nvinfo : EIATTR_KPARAM_INFO
	.align		4
.L_293:
        /*002c*/ 	.byte	0x04, 0x17
        /*002e*/ 	.short	(.L_295 - .L_294)
.L_294:
        /*0030*/ 	.word	0x00000000
        /*0034*/ 	.short	0x0005
        /*0036*/ 	.short	0x001c
        /*0038*/ 	.byte	0x00, 0xf0, 0x11, 0x00


	//----- nvinfo : EIATTR_KPARAM_INFO
	.align		4
.L_295:
        /*003c*/ 	.byte	0x04, 0x17
        /*003e*/ 	.short	(.L_297 - .L_296)
.L_296:
        /*0040*/ 	.word	0x00000000
        /*0044*/ 	.short	0x0004
        /*0046*/ 	.short	0x0018
        /*0048*/ 	.byte	0x00, 0xf0, 0x11, 0x00


	//----- nvinfo : EIATTR_KPARAM_INFO
	.align		4
.L_297:
        /*004c*/ 	.byte	0x04, 0x17
        /*004e*/ 	.short	(.L_299 - .L_298)
.L_298:
        /*0050*/ 	.word	0x00000000
        /*0054*/ 	.short	0x0003
        /*0056*/ 	.short	0x0014
        /*0058*/ 	.byte	0x00, 0xf0, 0x11, 0x00


	//----- nvinfo : EIATTR_KPARAM_INFO
	.align		4
.L_299:
        /*005c*/ 	.byte	0x04, 0x17
        /*005e*/ 	.short	(.L_301 - .L_300)
.L_300:
        /*0060*/ 	.word	0x00000000
        /*0064*/ 	.short	0x0002
        /*0066*/ 	.short	0x0010
        /*0068*/ 	.byte	0x00, 0xf0, 0x11, 0x00


	//----- nvinfo : EIATTR_KPARAM_INFO
	.align		4
.L_301:
        /*006c*/ 	.byte	0x04, 0x17
        /*006e*/ 	.short	(.L_303 - .L_302)
.L_302:
        /*0070*/ 	.word	0x00000000
        /*0074*/ 	.short	0x0001
        /*0076*/ 	.short	0x0008
        /*0078*/ 	.byte	0x00, 0xf0, 0x21, 0x00


	//----- nvinfo : EIATTR_KPARAM_INFO
	.align		4
.L_303:
        /*007c*/ 	.byte	0x04, 0x17
        /*007e*/ 	.short	(.L_305 - .L_304)
.L_304:
        /*0080*/ 	.word	0x00000000
        /*0084*/ 	.short	0x0000
        /*0086*/ 	.short	0x0000
        /*0088*/ 	.byte	0x00, 0xf0, 0x21, 0x00


	//----- nvinfo : EIATTR_MAXREG_COUNT
	.align		4
.L_305:
        /*008c*/ 	.byte	0x03, 0x1b
        /*008e*/ 	.short	0x00ff


	//----- nvinfo : EIATTR_NUM_BARRIERS
	.align		4
        /*0090*/ 	.byte	0x02, 0x4c
        /*0092*/ 	.byte	0x01
	.zero		1


	//----- nvinfo : EIATTR_MERCURY_ISA_VERSION
	.align		4
        /*0094*/ 	.byte	0x03, 0x5f
        /*0096*/ 	.short	0x0000


	//----- nvinfo : EIATTR_EXIT_INSTR_OFFSETS
	.align		4
        /*0098*/ 	.byte	0x04, 0x1c
        /*009a*/ 	.short	(.L_307 - .L_306)


	//   ....[0]....
.L_306:
        /*009c*/ 	.word	0x00000b30


	//   ....[1]....
        /*00a0*/ 	.word	0x00001620


	//   ....[2]....
        /*00a4*/ 	.word	0x00001740
.L_307:


//--------------------- .nv.info._ZN17fastertransformer12transpose102I6__halfEEvPT_PKS2_iiii --------------------------
	.section	.nv.info._ZN17fastertransformer12transpose102I6__halfEEvPT_PKS2_iiii,"",@"SHT_CUDA_INFO"
	.sectionflags	@""
	.align	4


	//----- nvinfo : EIATTR_CUDA_API_VERSION
	.align		4
        /*0000*/ 	.byte	0x04, 0x37
        /*0002*/ 	.short	(.L_309 - .L_308)
.L_308:
        /*0004*/ 	.word	0x00000082


	//----- nvinfo : EIATTR_SW2861232_WAR
	.align		4
.L_309:
        /*0008*/ 	.byte	0x01, 0x35
	.zero		2


	//----- nvinfo : EIATTR_PARAM_CBANK
	.align		4
        /*000c*/ 	.byte	0x04, 0x0a
        /*000e*/ 	.short	(.L_311 - .L_310)
	.align		4
.L_310:
        /*0010*/ 	.word	index@(.nv.constant0._ZN17fastertransformer12transpose102I6__halfEEvPT_PKS2_iiii)
        /*0014*/ 	.short	0x0160
        /*0016*/ 	.short	0x0020


	//----- nvinfo : EIATTR_CBANK_PARAM_SIZE
	.align		4
.L_311:
        /*0018*/ 	.byte	0x03, 0x19
        /*001a*/ 	.short	0x0020


	//----- nvinfo : EIATTR_KPARAM_INFO
	.align		4
        /*001c*/ 	.byte	0x04, 0x17
        /*001e*/ 	.short	(.L_313 - .L_312)
.L_312:
        /*0020*/ 	.word	0x00000000
        /*0024*/ 	.short	0x0005
        /*0026*/ 	.short	0x001c
        /*0028*/ 	.byte	0x00, 0xf0, 0x11, 0x00


	//----- nvinfo : EIATTR_KPARAM_INFO
	.align		4
.L_313:
        /*002c*/ 	.byte	0x04, 0x17
        /*002e*/ 	.short	(.L_315 - .L_314)
.L_314:
        /*0030*/ 	.word	0x00000000
        /*0034*/ 	.short	0x0004
        /*0036*/ 	.short	0x0018
        /*0038*/ 	.byte	0x00, 0xf0, 0x11, 0x00


	//----- nvinfo : EIATTR_KPARAM_INFO
	.align		4
.L_315:
        /*003c*/ 	.byte	0x04, 0x17
        /*003e*/ 	.short	(.L_317 - .L_316)
.L_316:
        /*0040*/ 	.word	0x00000000
        /*0044*/ 	.short	0x0003
        /*0046*/ 	.short	0x0014
        /*0048*/ 	.byte	0x00, 0xf0, 0x11, 0x00


	//----- nvinfo : EIATTR_KPARAM_INFO
	.align		4
.L_317:
        /*004c*/ 	.byte	0x04, 0x17
        /*004e*/ 	.short	(.L_319 - .L_318)
.L_318:
        /*0050*/ 	.word	0x00000000
        /*0054*/ 	.short	0x0002
        /*0056*/ 	.short	0x0010
        /*0058*/ 	.byte	0x00, 0xf0, 0x11, 0x00


	//----- nvinfo : EIATTR_KPARAM_INFO
	.align		4
.L_319:
        /*005c*/ 	.byte	0x04, 0x17
        /*005e*/ 	.short	(.L_321 - .L_320)
.L_320:
        /*0060*/ 	.word	0x00000000
        /*0064*/ 	.short	0x0001
        /*0066*/ 	.short	0x0008
        /*0068*/ 	.byte	0x00, 0xf0, 0x21, 0x00


	//----- nvinfo : EIATTR_KPARAM_INFO
	.align		4
.L_321:
        /*006c*/ 	.byte	0x04, 0x17
        /*006e*/ 	.short	(.L_323 - .L_322)
.L_322:
        /*0070*/ 	.word	0x00000000
        /*0074*/ 	.short	0x0000
        /*0076*/ 	.short	0x0000
        /*0078*/ 	.byte	0x00, 0xf0, 0x21, 0x00


	//----- nvinfo : EIATTR_MAXREG_COUNT
	.align		4
.L_323:
        /*007c*/ 	.byte	0x03, 0x1b
        /*007e*/ 	.short	0x00ff


	//----- nvinfo : EIATTR_MERCURY_ISA_VERSION
	.align		4
        /*0080*/ 	.byte	0x03, 0x5f
        /*0082*/ 	.short	0x0000


	//----- nvinfo : EIATTR_EXIT_INSTR_OFFSETS
	.align		4
        /*0084*/ 	.byte	0x04, 0x1c
        /*0086*/ 	.short	(.L_325 - .L_324)


	//   ....[0]....
.L_324:
        /*0088*/ 	.word	0x00000110
.L_325:


//--------------------- .nv.info._ZN17fastertransformer15prepareMatrixesI6__halfEEvPT_S3_S3_S3_S3_S3_PKS2_S5_S5_S5_S5_S5_S5_iiii --------------------------
	.section	.nv.info._ZN17fastertransformer15prepareMatrixesI6__halfEEvPT_S3_S3_S3_S3_S3_PKS2_S5_S5_S5_S5_S5_S5_iiii,"",@"SHT_CUDA_INFO"
	.sectionflags	@""
	.align	4


	//----- nvinfo : EIATTR_CUDA_API_VERSION
	.align		4
        /*0000*/ 	.byte	0x04, 0x37
        /*0002*/ 	.short	(.L_327 - .L_326)
.L_326:
        /*0004*/ 	.word	0x00000082


	//----- nvinfo : EIATTR_SW2861232_WAR
	.align		4
.L_327:
        /*0008*/ 	.byte	0x01, 0x35
	.zero		2


	//----- nvinfo : EIATTR_PARAM_CBANK
	.align		4
        /*000c*/ 	.byte	0x04, 0x0a
        /*000e*/ 	.short	(.L_329 - .L_328)
	.align		4
.L_328:
        /*0010*/ 	.word	index@(.nv.constant0._ZN17fastertransformer15prepareMatrixesI6__halfEEvPT_S3_S3_S3_S3_S3_PKS2_S5_S5_S5_S5_S5_S5_iiii)
        /*0014*/ 	.short	0x0160
        /*0016*/ 	.short	0x0078


	//----- nvinfo : EIATTR_CBANK_PARAM_SIZE
	.align		4
.L_329:
        /*0018*/ 	.byte	0x03, 0x19
        /*001a*/ 	.short	0x0078


	//----- nvinfo : EIATTR_KPARAM_INFO
	.align		4
        /*001c*/ 	.byte	0x04, 0x17
        /*001e*/ 	.short	(.L_331 - .L_330)
.L_330:
        /*0020*/ 	.word	0x00000000
        /*0024*/ 	.short	0x0010
        /*0026*/ 	.short	0x0074
        /*0028*/ 	.byte	0x00, 0xf0, 0x11, 0x00


	//----- nvinfo : EIATTR_KPARAM_INFO
	.align		4
.L_331:
        /*002c*/ 	.byte	0x04, 0x17
        /*002e*/ 	.short	(.L_333 - .L_332)
.L_332:
        /*0030*/ 	.word	0x00000000
        /*0034*/ 	.short	0x000f
        /*0036*/ 	.short	0x0070
        /*0038*/ 	.byte	0x00, 0xf0, 0x11, 0x00


	//----- nvinfo : EIATTR_KPARAM_INFO
	.align		4
.L_333:
        /*003c*/ 	.byte	0x04, 0x17
        /*003e*/ 	.short	(.L_335 - .L_334)
.L_334:
        /*0040*/ 	.word	0x00000000
        /*0044*/ 	.short	0x000e
        /*0046*/ 	.short	0x006c
        /*0048*/ 	.byte	0x00, 0xf0, 0x11, 0x00


	//----- nvinfo : EIATTR_KPARAM_INFO
	.align		4
.L_335:
        /*004c*/ 	.byte	0x04, 0x17
        /*004e*/ 	.short	(.L_337 - .L_336)
.L_336:
        /*0050*/ 	.word	0x00000000
        /*0054*/ 	.short	0x000d
        /*0056*/ 	.short	0x0068
        /*0058*/ 	.byte	0x00, 0xf0, 0x11, 0x00


	//----- nvinfo : EIATTR_KPARAM_INFO
	.align		4
.L_337:
        /*005c*/ 	.byte	0x04, 0x17
        /*005e*/ 	.short	(.L_339 - .L_338)
.L_338:
        /*0060*/ 	.word	0x00000000
        /*0064*/ 	.short	0x000c
        /*0066*/ 	.short	0x0060
        /*0068*/ 	.byte	0x00, 0xf0, 0x21, 0x00


	//----- nvinfo : EIATTR_KPARAM_INFO
	.align		4
.L_339:
        /*006c*/ 	.byte	0x04, 0x17
        /*006e*/ 	.short	(.L_341 - .L_340)
.L_340:
        /*0070*/ 	.word	0x00000000
        /*0074*/ 	.short	0x000b
        /*0076*/ 	.short	0x0058
        /*0078*/ 	.byte	0x00, 0xf0, 0x21, 0x00


	//----- nvinfo : EIATTR_KPARAM_INFO
	.align		4
.L_341:
        /*007c*/ 	.byte	0x04, 0x17
        /*007e*/ 	.short	(.L_343 - .L_342)
.L_342:
        /*0080*/ 	.word	0x00000000
        /*0084*/ 	.short	0x000a
        /*0086*/ 	.short	0x0050
        /*0088*/ 	.byte	0x00, 0xf0, 0x21, 0x00


	//----- nvinfo : EIATTR_KPARAM_INFO
	.align		4
.L_343:
        /*008c*/ 	.byte	0x04, 0x17
        /*008e*/ 	.short	(.L_345 - .L_344)
.L_344:
        /*0090*/ 	.word	0x00000000
        /*0094*/ 	.short	0x0009
        /*0096*/ 	.short	0x0048
        /*0098*/ 	.byte	0x00, 0xf0, 0x21, 0x00


	//----- nvinfo : EIATTR_KPARAM_INFO
	.align		4
.L_345:
        /*009c*/ 	.byte	0x04, 0x17
        /*009e*/ 	.short	(.L_347 - .L_346)
.L_346:
        /*00a0*/ 	.word	0x00000000
        /*00a4*/ 	.short	0x0008
        /*00a6*/ 	.short	0x0040
        /*00a8*/ 	.byte	0x00, 0xf0, 0x21, 0x00


	//----- nvinfo : EIATTR_KPARAM_INFO
	.align		4
.L_347:
        /*00ac*/ 	.byte	0x04, 0x17
        /*00ae*/ 	.short	(.L_349 - .L_348)
.L_348:
        /*00b0*/ 	.word	0x00000000
        /*00b4*/ 	.short	0x0007
        /*00b6*/ 	.short	0x0038
        /*00b8*/ 	.byte	0x00, 0xf0, 0x21, 0x00


	//----- nvinfo : EIATTR_KPARAM_INFO
	.align		4
.L_349:
        /*00bc*/ 	.byte	0x04, 0x17
        /*00be*/ 	.short	(.L_351 - .L_350)
.L_350:
        /*00c0*/ 	.word	0x00000000
        /*00c4*/ 	.short	0x0006
        /*00c6*/ 	.short	0x0030
        /*00c8*/ 	.byte	0x00, 0xf0, 0x21, 0x00


	//----- nvinfo : EIATTR_KPARAM_INFO
	.align		4
.L_351:
        /*00cc*/ 	.byte	0x04, 0x17
        /*00ce*/ 	.short	(.L_353 - .L_352)
.L_352:
        /*00d0*/ 	.word	0x00000000
        /*00d4*/ 	.short	0x0005
        /*00d6*/ 	.short	0x0028
        /*00d8*/ 	.byte	0x00, 0xf0, 0x21, 0x00


	//----- nvinfo : EIATTR_KPARAM_INFO
	.align		4
.L_353:
        /*00dc*/ 	.byte	0x04, 0x17
        /*00de*/ 	.short	(.L_355 - .L_354)
.L_354:
        /*00e0*/ 	.word	0x00000000
        /*00e4*/ 	.short	0x0004
        /*00e6*/ 	.short	0x0020
        /*00e8*/ 	.byte	0x00, 0xf0, 0x21, 0x00


	//----- nvinfo : EIATTR_KPARAM_INFO
	.align		4
.L_355:
        /*00ec*/ 	.byte	0x04, 0x17
        /*00ee*/ 	.short	(.L_357 - .L_356)
.L_356:
        /*00f0*/ 	.word	0x00000000
        /*00f4*/ 	.short	0x0003
        /*00f6*/ 	.short	0x0018
        /*00f8*/ 	.byte	0x00, 0xf0, 0x21, 0x00


	//----- nvinfo : EIATTR_KPARAM_INFO
	.align		4
.L_357:
        /*00fc*/ 	.byte	0x04, 0x17
        /*00fe*/ 	.short	(.L_359 - .L_358)
.L_358:
        /*0100*/ 	.word	0x00000000
        /*0104*/ 	.short	0x0002
        /*0106*/ 	.short	0x0010
        /*0108*/ 	.byte	0x00, 0xf0, 0x21, 0x00


	//----- nvinfo : EIATTR_KPARAM_INFO
	.align		4
.L_359:
        /*010c*/ 	.byte	0x04, 0x17
        /*010e*/ 	.short	(.L_361 - .L_360)
.L_360:
        /*0110*/ 	.word	0x00000000
        /*0114*/ 	.short	0x0001
        /*0116*/ 	.short	0x0008
        /*0118*/ 	.byte	0x00, 0xf0, 0x21, 0x00


	//----- nvinfo : EIATTR_KPARAM_INFO
	.align		4
.L_361:
        /*011c*/ 	.byte	0x04, 0x17
        /*011e*/ 	.short	(.L_363 - .L_362)
.L_362:
        /*0120*/ 	.word	0x00000000
        /*0124*/ 	.short	0x0000
        /*0126*/ 	.short	0x0000
        /*0128*/ 	.byte	0x00, 0xf0, 0x21, 0x00


	//----- nvinfo : EIATTR_MAXREG_COUNT
	.align		4
.L_363:
        /*012c*/ 	.byte	0x03, 0x1b
        /*012e*/ 	.short	0x00ff


	//----- nvinfo : EIATTR_MERCURY_ISA_VERSION
	.align		4
        /*0130*/ 	.byte	0x03, 0x5f
        /*0132*/ 	.short	0x0000


	//----- nvinfo : EIATTR_EXIT_INSTR_OFFSETS
	.align		4
        /*0134*/ 	.byte	0x04, 0x1c
        /*0136*/ 	.short	(.L_365 - .L_364)


	//   ....[0]....
.L_364:
        /*0138*/ 	.word	0x00000040


	//   ....[1]....
        /*013c*/ 	.word	0x00000530


	//   ....[2]....
        /*0140*/ 	.word	0x000005f0
.L_365:


//--------------------- .nv.info._ZN17fastertransformer21calAttnScore_valueBufIfEEvPT_PKS1_S4_S4_S4_iiifS2_S4_iiii --------------------------
	.section	.nv.info._ZN17fastertransformer21calAttnScore_valueBufIfEEvPT_PKS1_S4_S4_S4_iiifS2_S4_iiii,"",@"SHT_CUDA_INFO"
	.sectionflags	@""
	.align	4


	//----- nvinfo : EIATTR_CUDA_API_VERSION
	.align		4
        /*0000*/ 	.byte	0x04, 0x37
        /*0002*/ 	.short	(.L_367 - .L_366)
.L_366:
        /*0004*/ 	.word	0x00000082


	//----- nvinfo : EIATTR_SW2861232_WAR
	.align		4
.L_367:
        /*0008*/ 	.byte	0x01, 0x35
	.zero		2


	//----- nvinfo : EIATTR_PARAM_CBANK
	.align		4
        /*000c*/ 	.byte	0x04, 0x0a
        /*000e*/ 	.short	(.L_369 - .L_368)
	.align		4
.L_368:
        /*0010*/ 	.word	index@(.nv.constant0._ZN17fastertransformer21calAttnScore_valueBufIfEEvPT_PKS1_S4_S4_S4_iiifS2_S4_iiii)
        /*0014*/ 	.short	0x0160
        /*0016*/ 	.short	0x0058


	//----- nvinfo : EIATTR_CBANK_PARAM_SIZE
	.align		4
.L_369:
        /*0018*/ 	.byte	0x03, 0x19
        /*001a*/ 	.short	0x0058


	//----- nvinfo : EIATTR_KPARAM_INFO
	.align		4
        /*001c*/ 	.byte	0x04, 0x17
        /*001e*/ 	.short	(.L_371 - .L_370)
.L_370:
        /*0020*/ 	.word	0x00000000
        /*0024*/ 	.short	0x000e
        /*0026*/ 	.short	0x0054
        /*0028*/ 	.byte	0x00, 0xf0, 0x11, 0x00


	//----- nvinfo : EIATTR_KPARAM_INFO
	.align		4
.L_371:
        /*002c*/ 	.byte	0x04, 0x17
        /*002e*/ 	.short	(.L_373 - .L_372)
.L_372:
        /*0030*/ 	.word	0x00000000
        /*0034*/ 	.short	0x000d
        /*0036*/ 	.short	0x0050
        /*0038*/ 	.byte	0x00, 0xf0, 0x11, 0x00


	//----- nvinfo : EIATTR_KPARAM_INFO
	.align		4
.L_373:
        /*003c*/ 	.byte	0x04, 0x17
        /*003e*/ 	.short	(.L_375 - .L_374)
.L_374:
        /*0040*/ 	.word	0x00000000
        /*0044*/ 	.short	0x000c
        /*0046*/ 	.short	0x004c
        /*0048*/ 	.byte	0x00, 0xf0, 0x11, 0x00


	//----- nvinfo : EIATTR_KPARAM_INFO
	.align		4
.L_375:
        /*004c*/ 	.byte	0x04, 0x17
        /*004e*/ 	.short	(.L_377 - .L_376)
.L_376:
        /*0050*/ 	.word	0x00000000
        /*0054*/ 	.short	0x000b
        /*0056*/ 	.short	0x0048
        /*0058*/ 	.byte	0x00, 0xf0, 0x11, 0x00


	//----- nvinfo : EIATTR_KPARAM_INFO
	.align		4
.L_377:
        /*005c*/ 	.byte	0x04, 0x17
        /*005e*/ 	.short	(.L_379 - .L_378)
.L_378:
        /*0060*/ 	.word	0x00000000
        /*0064*/ 	.short	0x000a
        /*0066*/ 	.short	0x0040
        /*0068*/ 	.byte	0x00, 0xf0, 0x21, 0x00


	//----- nvinfo : EIATTR_KPARAM_INFO
	.align		4
.L_379:
        /*006c*/ 	.byte	0x04, 0x17
        /*006e*/ 	.short	(.L_381 - .L_380)
.L_380:
        /*0070*/ 	.word	0x00000000
        /*0074*/ 	.short	0x0009
        /*0076*/ 	.short	0x0038
        /*0078*/ 	.byte	0x00, 0xf0, 0x21, 0x00


	//----- nvinfo : EIATTR_KPARAM_INFO
	.align		4
.L_381:
        /*007c*/ 	.byte	0x04, 0x17
        /*007e*/ 	.short	(.L_383 - .L_382)
.L_382:
        /*0080*/ 	.word	0x00000000
        /*0084*/ 	.short	0x0008
        /*0086*/ 	.short	0x0034
        /*0088*/ 	.byte	0x00, 0xf0, 0x11, 0x00


	//----- nvinfo : EIATTR_KPARAM_INFO
	.align		4
.L_383:
        /*008c*/ 	.byte	0x04, 0x17
        /*008e*/ 	.short	(.L_385 - .L_384)
.L_384:
        /*0090*/ 	.word	0x00000000
        /*0094*/ 	.short	0x0007
        /*0096*/ 	.short	0x0030
        /*0098*/ 	.byte	0x00, 0xf0, 0x11, 0x00


	//----- nvinfo : EIATTR_KPARAM_INFO
	.align		4
.L_385:
        /*009c*/ 	.byte	0x04, 0x17
        /*009e*/ 	.short	(.L_387 - .L_386)
.L_386:
        /*00a0*/ 	.word	0x00000000
        /*00a4*/ 	.short	0x0006
        /*00a6*/ 	.short	0x002c
        /*00a8*/ 	.byte	0x00, 0xf0, 0x11, 0x00


	//----- nvinfo : EIATTR_KPARAM_INFO
	.align		4
.L_387:
        /*00ac*/ 	.byte	0x04, 0x17
        /*00ae*/ 	.short	(.L_389 - .L_388)
.L_388:
        /*00b0*/ 	.word	0x00000000
        /*00b4*/ 	.short	0x0005
        /*00b6*/ 	.short	0x0028
        /*00b8*/ 	.byte	0x00, 0xf0, 0x11, 0x00


	//----- nvinfo : EIATTR_KPARAM_INFO
	.align		4
.L_389:
        /*00bc*/ 	.byte	0x04, 0x17
        /*00be*/ 	.short	(.L_391 - .L_390)
.L_390:
        /*00c0*/ 	.word	0x00000000
        /*00c4*/ 	.short	0x0004
        /*00c6*/ 	.short	0x0020
        /*00c8*/ 	.byte	0x00, 0xf0, 0x21, 0x00


	//----- nvinfo : EIATTR_KPARAM_INFO
	.align		4
.L_391:
        /*00cc*/ 	.byte	0x04, 0x17
        /*00ce*/ 	.short	(.L_393 - .L_392)
.L_392:
        /*00d0*/ 	.word	0x00000000
        /*00d4*/ 	.short	0x0003
        /*00d6*/ 	.short	0x0018
        /*00d8*/ 	.byte	0x00, 0xf0, 0x21, 0x00


	//----- nvinfo : EIATTR_KPARAM_INFO
	.align		4
.L_393:
        /*00dc*/ 	.byte	0x04, 0x17
        /*00de*/ 	.short	(.L_395 - .L_394)
.L_394:
        /*00e0*/ 	.word	0x00000000
        /*00e4*/ 	.short	0x0002
        /*00e6*/ 	.short	0x0010
        /*00e8*/ 	.byte	0x00, 0xf0, 0x21, 0x00


	//----- nvinfo : EIATTR_KPARAM_INFO
	.align		4
.L_395:
        /*00ec*/ 	.byte	0x04, 0x17
        /*00ee*/ 	.short	(.L_397 - .L_396)
.L_396:
        /*00f0*/ 	.word	0x00000000
        /*00f4*/ 	.short	0x0001
        /*00f6*/ 	.short	0x0008
        /*00f8*/ 	.byte	0x00, 0xf0, 0x21, 0x00


	//----- nvinfo : EIATTR_KPARAM_INFO
	.align		4
.L_397:
        /*00fc*/ 	.byte	0x04, 0x17
        /*00fe*/ 	.short	(.L_399 - .L_398)
.L_398:
        /*0100*/ 	.word	0x00000000
        /*0104*/ 	.short	0x0000
        /*0106*/ 	.short	0x0000
        /*0108*/ 	.byte	0x00, 0xf0, 0x21, 0x00


	//----- nvinfo : EIATTR_MAXREG_COUNT
	.align		4
.L_399:
        /*010c*/ 	.byte	0x03, 0x1b
        /*010e*/ 	.short	0x00ff


	//----- nvinfo : EIATTR_NUM_BARRIERS
	.align		4
        /*0110*/ 	.byte	0x02, 0x4c
        /*0112*/ 	.byte	0x01
	.zero		1


	//----- nvinfo : EIATTR_MERCURY_ISA_VERSION
	.align		4
        /*0114*/ 	.byte	0x03, 0x5f
        /*0116*/ 	.short	0x0000


	//----- nvinfo : EIATTR_COOP_GROUP_MASK_REGIDS
	.align		4
        /*0118*/ 	.byte	0x04, 0x29
        /*011a*/ 	.short	(.L_401 - .L_400)


	//   ....[0]....
.L_400:
        /*011c*/ 	.word	0xffffffff


	//   ....[1]....
        /*0120*/ 	.word	0xffffffff


	//   ....[2]....
        /*0124*/ 	.word	0xffffffff


	//   ....[3]....
        /*0128*/ 	.word	0xffffffff


	//   ....[4]....
        /*012c*/ 	.word	0xffffffff


	//   ....[5]....
        /*0130*/ 	.word	0xffffffff


	//   ....[6]....
        /*0134*/ 	.word	0xffffffff


	//   ....[7]....
        /*0138*/ 	.word	0xffffffff


	//   ....[8]....
        /*013c*/ 	.word	0xffffffff


	//   ....[9]....
        /*0140*/ 	.word	0xffffffff


	//   ....[10]....
        /*0144*/ 	.word	0xffffffff


	//   ....[11]....
        /*0148*/ 	.word	0xffffffff


	//   ....[12]....
        /*014c*/ 	.word	0xffffffff


	//   ....[13]....
        /*0150*/ 	.word	0xffffffff


	//   ....[14]....
        /*0154*/ 	.word	0xffffffff


	//   ....[15]....
        /*0158*/ 	.word	0xffffffff


	//   ....[16]....
        /*015c*/ 	.word	0xffffffff


	//   ....[17]....
        /*0160*/ 	.word	0xffffffff


	//   ....[18]....
        /*0164*/ 	.word	0xffffffff


	//   ....[19]....
        /*0168*/ 	.word	0xffffffff


	//----- nvinfo : EIATTR_COOP_GROUP_INSTR_OFFSETS
	.align		4
.L_401:
        /*016c*/ 	.byte	0x04, 0x28
        /*016e*/ 	.short	(.L_403 - .L_402)


	//   ....[0]....
.L_402:
        /*0170*/ 	.word	0x000001e0


	//   ....[1]....
        /*0174*/ 	.word	0x00000200


	//   ....[2]....
        /*0178*/ 	.word	0x00000220


	//   ....[3]....
        /*017c*/ 	.word	0x00000240


	//   ....[4]....
        /*0180*/ 	.word	0x00000260


	//   ....[5]....
        /*0184*/ 	.word	0x000002f0


	//   ....[6]....
        /*0188*/ 	.word	0x00000310


	//   ....[7]....
        /*018c*/ 	.word	0x00000330


	//   ....[8]....
        /*0190*/ 	.word	0x00000350


	//   ....[9]....
        /*0194*/ 	.word	0x00000380


	//   ....[10]....
        /*0198*/ 	.word	0x00000410


	//   ....[11]....
        /*019c*/ 	.word	0x00000430


	//   ....[12]....
        /*01a0*/ 	.word	0x00000450


	//   ....[13]....
        /*01a4*/ 	.word	0x00000470


	//   ....[14]....
        /*01a8*/ 	.word	0x00000490


	//   ....[15]....
        /*01ac*/ 	.word	0x00000520


	//   ....[16]....
        /*01b0*/ 	.word	0x00000540


	//   ....[17]....
        /*01b4*/ 	.word	0x00000560


	//   ....[18]....
        /*01b8*/ 	.word	0x00000580


	//   ....[19]....
        /*01bc*/ 	.word	0x000005a0


	//----- nvinfo : EIATTR_EXIT_INSTR_OFFSETS
	.align		4
.L_403:
        /*01c0*/ 	.byte	0x04, 0x1c
        /*01c2*/ 	.short	(.L_405 - .L_404)


	//   ....[0]....
.L_404:
        /*01c4*/ 	.word	0x00000650


	//   ....[1]....
        /*01c8*/ 	.word	0x00000960


	//   ....[2]....
        /*01cc*/ 	.word	0x00000b00


	//----- nvinfo : EIATTR_CTAIDZ_USED
	.align		4
.L_405:
        /*01d0*/ 	.byte	0x01, 0x04
	.zero		2


	//----- nvinfo : EIATTR_CRS_STACK_SIZE
	.align		4
        /*01d4*/ 	.byte	0x04, 0x1e
        /*01d6*/ 	.short	(.L_407 - .L_406)
.L_406:
        /*01d8*/ 	.word	0x00000000
.L_407:


//--------------------- .nv.info._ZN17fastertransformer14gelu_bias_loopI6__halfEEvPT_PKS2_ii --------------------------
	.section	.nv.info._ZN17fastertransformer14gelu_bias_loopI6__halfEEvPT_PKS2_ii,"",@"SHT_CUDA_INFO"
	.sectionflags	@""
	.align	4


	//----- nvinfo : EIATTR_CUDA_API_VERSION
	.align		4
        /*0000*/ 	.byte	0x04, 0x37
        /*0002*/ 	.short	(.L_409 - .L_408)
.L_408:
        /*0004*/ 	.word	0x00000082


	//----- nvinfo : EIATTR_SW2861232_WAR
	.align		4
.L_409:
        /*0008*/ 	.byte	0x01, 0x35
	.zero		2


	//----- nvinfo : EIATTR_PARAM_CBANK
	.align		4
        /*000c*/ 	.byte	0x04, 0x0a
        /*000e*/ 	.short	(.L_411 - .L_410)
	.align		4
.L_410:
        /*0010*/ 	.word	index@(.nv.constant0._ZN17fastertransformer14gelu_bias_loopI6__halfEEvPT_PKS2_ii)
        /*0014*/ 	.short	0x0160
        /*0016*/ 	.short	0x0018


	//----- nvinfo : EIATTR_CBANK_PARAM_SIZE
	.align		4
.L_411:
        /*0018*/ 	.byte	0x03, 0x19
        /*001a*/ 	.short	0x0018


	//----- nvinfo : EIATTR_KPARAM_INFO
	.align		4
        /*001c*/ 	.byte	0x04, 0x17
        /*001e*/ 	.short	(.L_413 - .L_412)
.L_412:
        /*0020*/ 	.word	0x00000000
        /*0024*/ 	.short	0x0003
        /*0026*/ 	.short	0x0014
        /*0028*/ 	.byte	0x00, 0xf0, 0x11, 0x00


	//----- nvinfo : EIATTR_KPARAM_INFO
	.align		4
.L_413:
        /*002c*/ 	.byte	0x04, 0x17
        /*002e*/ 	.short	(.L_415 - .L_414)
.L_414:
        /*0030*/ 	.word	0x00000000
        /*0034*/ 	.short	0x0002
        /*0036*/ 	.short	0x0010
        /*0038*/ 	.byte	0x00, 0xf0, 0x11, 0x00


	//----- nvinfo : EIATTR_KPARAM_INFO
	.align		4
.L_415:
        /*003c*/ 	.byte	0x04, 0x17
        /*003e*/ 	.short	(.L_417 - .L_416)
.L_416:
        /*0040*/ 	.word	0x00000000
        /*0044*/ 	.short	0x0001
        /*0046*/ 	.short	0x0008
        /*0048*/ 	.byte	0x00, 0xf0, 0x21, 0x00


	//----- nvinfo : EIATTR_KPARAM_INFO
	.align		4
.L_417:
        /*004c*/ 	.byte	0x04, 0x17
        /*004e*/ 	.short	(.L_419 - .L_418)
.L_418:
        /*0050*/ 	.word	0x00000000
        /*0054*/ 	.short	0x0000
        /*0056*/ 	.short	0x0000
        /*0058*/ 	.byte	0x00, 0xf0, 0x21, 0x00


	//----- nvinfo : EIATTR_MAXREG_COUNT
	.align		4
.L_419:
        /*005c*/ 	.byte	0x03, 0x1b
        /*005e*/ 	.short	0x00ff


	//----- nvinfo : EIATTR_MERCURY_ISA_VERSION
	.align		4
        /*0060*/ 	.byte	0x03, 0x5f
        /*0062*/ 	.short	0x0000


	//----- nvinfo : EIATTR_EXIT_INSTR_OFFSETS
	.align		4
        /*0064*/ 	.byte	0x04, 0x1c
        /*0066*/ 	.short	(.L_421 - .L_420)


	//   ....[0]....
.L_420:
        /*0068*/ 	.word	0x00000030


	//   ....[1]....
        /*006c*/ 	.word	0x00000070


	//   ....[2]....
        /*0070*/ 	.word	0x000002c0


	//----- nvinfo : EIATTR_CRS_STACK_SIZE
	.align		4
.L_421:
        /*0074*/ 	.byte	0x04, 0x1e
        /*0076*/ 	.short	(.L_423 - .L_422)
.L_422:
        /*0078*/ 	.word	0x00000000
.L_423:


//--------------------- .nv.info._ZN17fastertransformer17addBias_layerNormIfEEvPT_PKS1_S4_S4_S4_iif --------------------------
	.section	.nv.info._ZN17fastertransformer17addBias_layerNormIfEEvPT_PKS1_S4_S4_S4_iif,"",@"SHT_CUDA_INFO"
	.sectionflags	@""
	.align	4


	//----- nvinfo : EIATTR_CUDA_API_VERSION
	.align		4
        /*0000*/ 	.byte	0x04, 0x37
        /*0002*/ 	.short	(.L_425 - .L_424)
.L_424:
        /*0004*/ 	.word	0x00000082


	//----- nvinfo : EIATTR_SW2861232_WAR
	.align		4
.L_425:
        /*0008*/ 	.byte	0x01, 0x35
	.zero		2


	//----- nvinfo : EIATTR_PARAM_CBANK
	.align		4
        /*000c*/ 	.byte	0x04, 0x0a
        /*000e*/ 	.short	(.L_427 - .L_426)
	.align		4
.L_426:
        /*0010*/ 	.word	index@(.nv.constant0._ZN17fastertransformer17addBias_layerNormIfEEvPT_PKS1_S4_S4_S4_iif)
        /*0014*/ 	.short	0x0160
        /*0016*/ 	.short	0x0034


	//----- nvinfo : EIATTR_CBANK_PARAM_SIZE
	.align		4
.L_427:
        /*0018*/ 	.byte	0x03, 0x19
        /*001a*/ 	.short	0x0034


	//----- nvinfo : EIATTR_KPARAM_INFO
	.align		4
        /*001c*/ 	.byte	0x04, 0x17
        /*001e*/ 	.short	(.L_429 - .L_428)
.L_428:
        /*0020*/ 	.word	0x00000000
        /*0024*/ 	.short	0x0007
        /*0026*/ 	.short	0x0030
        /*0028*/ 	.byte	0x00, 0xf0, 0x11, 0x00


	//----- nvinfo : EIATTR_KPARAM_INFO
	.align		4
.L_429:
        /*002c*/ 	.byte	0x04, 0x17
        /*002e*/ 	.short	(.L_431 - .L_430)
.L_430:
        /*0030*/ 	.word	0x00000000
        /*0034*/ 	.short	0x0006
        /*0036*/ 	.short	0x002c
        /*0038*/ 	.byte	0x00, 0xf0, 0x11, 0x00


	//----- nvinfo : EIATTR_KPARAM_INFO
	.align		4
.L_431:
        /*003c*/ 	.byte	0x04, 0x17
        /*003e*/ 	.short	(.L_433 - .L_432)
.L_432:
        /*0040*/ 	.word	0x00000000
        /*0044*/ 	.short	0x0005
        /*0046*/ 	.short	0x0028
        /*0048*/ 	.byte	0x00, 0xf0, 0x11, 0x00


	//----- nvinfo : EIATTR_KPARAM_INFO
	.align		4
.L_433:
        /*004c*/ 	.byte	0x04, 0x17
        /*004e*/ 	.short	(.L_435 - .L_434)
.L_434:
        /*0050*/ 	.word	0x00000000
        /*0054*/ 	.short	0x0004
        /*0056*/ 	.short	0x0020
        /*0058*/ 	.byte	0x00, 0xf0, 0x21, 0x00


	//----- nvinfo : EIATTR_KPARAM_INFO
	.align		4
.L_435:
        /*005c*/ 	.byte	0x04, 0x17
        /*005e*/ 	.short	(.L_437 - .L_436)
.L_436:
        /*0060*/ 	.word	0x00000000
        /*0064*/ 	.short	0x0003
        /*0066*/ 	.short	0x0018
        /*0068*/ 	.byte	0x00, 0xf0, 0x21, 0x00


	//----- nvinfo : EIATTR_KPARAM_INFO
	.align		4
.L_437:
        /*006c*/ 	.byte	0x04, 0x17
        /*006e*/ 	.short	(.L_439 - .L_438)
.L_438:
        /*0070*/ 	.word	0x00000000
        /*0074*/ 	.short	0x0002
        /*0076*/ 	.short	0x0010
        /*0078*/ 	.byte	0x00, 0xf0, 0x21, 0x00


	//----- nvinfo : EIATTR_KPARAM_INFO
	.align		4
.L_439:
        /*007c*/ 	.byte	0x04, 0x17
        /*007e*/ 	.short	(.L_441 - .L_440)
.L_440:
        /*0080*/ 	.word	0x00000000
        /*0084*/ 	.short	0x0001
        /*0086*/ 	.short	0x0008
        /*0088*/ 	.byte	0x00, 0xf0, 0x21, 0x00


	//----- nvinfo : EIATTR_KPARAM_INFO
	.align		4
.L_441:
        /*008c*/ 	.byte	0x04, 0x17
        /*008e*/ 	.short	(.L_443 - .L_442)
.L_442:
        /*0090*/ 	.word	0x00000000
        /*0094*/ 	.short	0x0000
        /*0096*/ 	.short	0x0000
        /*0098*/ 	.byte	0x00, 0xf0, 0x21, 0x00


	//----- nvinfo : EIATTR_MAXREG_COUNT
	.align		4
.L_443:
        /*009c*/ 	.byte	0x03, 0x1b
        /*009e*/ 	.short	0x00ff


	//----- nvinfo : EIATTR_NUM_BARRIERS
	.align		4
        /*00a0*/ 	.byte	0x02, 0x4c
        /*00a2*/ 	.byte	0x01
	.zero		1


	//----- nvinfo : EIATTR_MERCURY_ISA_VERSION
	.align		4
        /*00a4*/ 	.byte	0x03, 0x5f
        /*00a6*/ 	.short	0x0000


	//----- nvinfo : EIATTR_COOP_GROUP_MASK_REGIDS
	.align		4
        /*00a8*/ 	.byte	0x04, 0x29
        /*00aa*/ 	.short	(.L_445 - .L_444)


	//   ....[0]....
.L_444:
        /*00ac*/ 	.word	0xffffffff


	//   ....[1]....
        /*00b0*/ 	.word	0xffffffff


	//   ....[2]....
        /*00b4*/ 	.word	0xffffffff


	//   ....[3]....
        /*00b8*/ 	.word	0xffffffff


	//   ....[4]....
        /*00bc*/ 	.word	0xffffffff


	//   ....[5]....
        /*00c0*/ 	.word	0xffffffff


	//   ....[6]....
        /*00c4*/ 	.word	0xffffffff


	//   ....[7]....
        /*00c8*/ 	.word	0xffffffff


	//   ....[8]....
        /*00cc*/ 	.word	0xffffffff


	//   ....[9]....
        /*00d0*/ 	.word	0xffffffff


	//   ....[10]....
        /*00d4*/ 	.word	0xffffffff


	//   ....[11]....
        /*00d8*/ 	.word	0xffffffff


	//   ....[12]....
        /*00dc*/ 	.word	0xffffffff


	//   ....[13]....
        /*00e0*/ 	.word	0xffffffff


	//   ....[14]....
        /*00e4*/ 	.word	0xffffffff


	//   ....[15]....
        /*00e8*/ 	.word	0xffffffff


	//   ....[16]....
        /*00ec*/ 	.word	0xffffffff


	//   ....[17]....
        /*00f0*/ 	.word	0xffffffff


	//   ....[18]....
        /*00f4*/ 	.word	0xffffffff


	//   ....[19]....
        /*00f8*/ 	.word	0xffffffff


	//----- nvinfo : EIATTR_COOP_GROUP_INSTR_OFFSETS
	.align		4
.L_445:
        /*00fc*/ 	.byte	0x04, 0x28
        /*00fe*/ 	.short	(.L_447 - .L_446)


	//   ....[0]....
.L_446:
        /*0100*/ 	.word	0x00000130


	//   ....[1]....
        /*0104*/ 	.word	0x00000150


	//   ....[2]....
        /*0108*/ 	.word	0x00000170


	//   ....[3]....
        /*010c*/ 	.word	0x00000190


	//   ....[4]....
        /*0110*/ 	.word	0x000001c0


	//   ....[5]....
        /*0114*/ 	.word	0x00000230


	//   ....[6]....
        /*0118*/ 	.word	0x00000250


	//   ....[7]....
        /*011c*/ 	.word	0x00000270


	//   ....[8]....
        /*0120*/ 	.word	0x00000290


	//   ....[9]....
        /*0124*/ 	.word	0x000002c0


	//   ....[10]....
        /*0128*/ 	.word	0x00000340


	//   ....[11]....
        /*012c*/ 	.word	0x00000360


	//   ....[12]....
        /*0130*/ 	.word	0x00000380


	//   ....[13]....
        /*0134*/ 	.word	0x000003c0


	//   ....[14]....
        /*0138*/ 	.word	0x000003f0


	//   ....[15]....
        /*013c*/ 	.word	0x00000450


	//   ....[16]....
        /*0140*/ 	.word	0x00000470


	//   ....[17]....
        /*0144*/ 	.word	0x00000490


	//   ....[18]....
        /*0148*/ 	.word	0x000004b0


	//   ....[19]....
        /*014c*/ 	.word	0x000004e0


	//----- nvinfo : EIATTR_EXIT_INSTR_OFFSETS
	.align		4
.L_447:
        /*0150*/ 	.byte	0x04, 0x1c
        /*0152*/ 	.short	(.L_449 - .L_448)


	//   ....[0]....
.L_448:
        /*0154*/ 	.word	0x000005d0
.L_449:


//--------------------- .nv.info._ZN17fastertransformer15transpose102_v2IfEEvPT_PKS1_iiii --------------------------
	.section	.nv.info._ZN17fastertransformer15transpose102_v2IfEEvPT_PKS1_iiii,"",@"SHT_CUDA_INFO"
	.sectionflags	@""
	.align	4


	//----- nvinfo : EIATTR_CUDA_API_VERSION
	.align		4
        /*0000*/ 	.byte	0x04, 0x37
        /*0002*/ 	.short	(.L_451 - .L_450)
.L_450:
        /*0004*/ 	.word	0x00000082


	//----- nvinfo : EIATTR_SW2861232_WAR
	.align		4
.L_451:
        /*0008*/ 	.byte	0x01, 0x35
	.zero		2


	//----- nvinfo : EIATTR_PARAM_CBANK
	.align		4
        /*000c*/ 	.byte	0x04, 0x0a
        /*000e*/ 	.short	(.L_453 - .L_452)
	.align		4
.L_452:
        /*0010*/ 	.word	index@(.nv.constant0._ZN17fastertransformer15transpose102_v2IfEEvPT_PKS1_iiii)
        /*0014*/ 	.short	0x0160
        /*0016*/ 	.short	0x0020


	//----- nvinfo : EIATTR_CBANK_PARAM_SIZE
	.align		4
.L_453:
        /*0018*/ 	.byte	0x03, 0x19
        /*001a*/ 	.short	0x0020


	//----- nvinfo : EIATTR_KPARAM_INFO
	.align		4
        /*001c*/ 	.byte	0x04, 0x17
        /*001e*/ 	.short	(.L_455 - .L_454)
.L_454:
        /*0020*/ 	.word	0x00000000
        /*0024*/ 	.short	0x0005
        /*0026*/ 	.short	0x001c
        /*0028*/ 	.byte	0x00, 0xf0, 0x11, 0x00


	//----- nvinfo : EIATTR_KPARAM_INFO
	.align		4
.L_455:
        /*002c*/ 	.byte	0x04, 0x17
        /*002e*/ 	.short	(.L_457 - .L_456)
.L_456:
        /*0030*/ 	.word	0x00000000
        /*0034*/ 	.short	0x0004
        /*0036*/ 	.short	0x0018
        /*0038*/ 	.byte	0x00, 0xf0, 0x11, 0x00


	//----- nvinfo : EIATTR_KPARAM_INFO
	.align		4
.L_457:
        /*003c*/ 	.byte	0x04, 0x17
        /*003e*/ 	.short	(.L_459 - .L_458)
.L_458:
        /*0040*/ 	.word	0x00000000
        /*0044*/ 	.short	0x0003
        /*0046*/ 	.short	0x0014
        /*0048*/ 	.byte	0x00, 0xf0, 0x11, 0x00


	//----- nvinfo : EIATTR_KPARAM_INFO
	.align		4
.L_459:
        /*004c*/ 	.byte	0x04, 0x17
        /*004e*/ 	.short	(.L_461 - .L_460)
.L_460:
        /*0050*/ 	.word	0x00000000
        /*0054*/ 	.short	0x0002
        /*0056*/ 	.short	0x0010
        /*0058*/ 	.byte	0x00, 0xf0, 0x11, 0x00


	//----- nvinfo : EIATTR_KPARAM_INFO
	.align		4
.L_461:
        /*005c*/ 	.byte	0x04, 0x17
        /*005e*/ 	.short	(.L_463 - .L_462)
.L_462:
        /*0060*/ 	.word	0x00000000
        /*0064*/ 	.short	0x0001
        /*0066*/ 	.short	0x0008
        /*0068*/ 	.byte	0x00, 0xf0, 0x21, 0x00


	//----- nvinfo : EIATTR_KPARAM_INFO
	.align		4
.L_463:
        /*006c*/ 	.byte	0x04, 0x17
        /*006e*/ 	.short	(.L_465 - .L_464)
.L_464:
        /*0070*/ 	.word	0x00000000
        /*0074*/ 	.short	0x0000
        /*0076*/ 	.short	0x0000
        /*0078*/ 	.byte	0x00, 0xf0, 0x21, 0x00


	//----- nvinfo : EIATTR_MAXREG_COUNT
	.align		4
.L_465:
        /*007c*/ 	.byte	0x03, 0x1b
        /*007e*/ 	.short	0x00ff


	//----- nvinfo : EIATTR_MERCURY_ISA_VERSION
	.align		4
        /*0080*/ 	.byte	0x03, 0x5f
        /*0082*/ 	.short	0x0000


	//----- nvinfo : EIATTR_EXIT_INSTR_OFFSETS
	.align		4
        /*0084*/ 	.byte	0x04, 0x1c
        /*0086*/ 	.short	(.L_467 - .L_466)


	//   ....[0]....
.L_466:
        /*0088*/ 	.word	0x00000150


	//   ....[1]....
        /*008c*/ 	.word	0x00000280
.L_467:


//--------------------- .nv.info._ZN17fastertransformer10relShiftBdIfEEvPT_PKS1_iii --------------------------
	.section	.nv.info._ZN17fastertransformer10relShiftBdIfEEvPT_PKS1_iii,"",@"SHT_CUDA_INFO"
	.sectionflags	@""
	.align	4


	//----- nvinfo : EIATTR_CUDA_API_VERSION
	.align		4
        /*0000*/ 	.byte	0x04, 0x37
        /*0002*/ 	.short	(.L_469 - .L_468)
.L_468:
        /*0004*/ 	.word	0x00000082


	//----- nvinfo : EIATTR_SW2861232_WAR
	.align		4
.L_469:
        /*0008*/ 	.byte	0x01, 0x35
	.zero		2


	//----- nvinfo : EIATTR_PARAM_CBANK
	.align		4
        /*000c*/ 	.byte	0x04, 0x0a
        /*000e*/ 	.short	(.L_471 - .L_470)
	.align		4
.L_470:
        /*0010*/ 	.word	index@(.nv.constant0._ZN17fastertransformer10relShiftBdIfEEvPT_PKS1_iii)
        /*0014*/ 	.short	0x0160
        /*0016*/ 	.short	0x001c


	//----- nvinfo : EIATTR_CBANK_PARAM_SIZE
	.align		4
.L_471:
        /*0018*/ 	.byte	0x03, 0x19
        /*001a*/ 	.short	0x001c


	//----- nvinfo : EIATTR_KPARAM_INFO
	.align		4
        /*001c*/ 	.byte	0x04, 0x17
        /*001e*/ 	.short	(.L_473 - .L_472)
.L_472:
        /*0020*/ 	.word	0x00000000
        /*0024*/ 	.short	0x0004
        /*0026*/ 	.short	0x0018
        /*0028*/ 	.byte	0x00, 0xf0, 0x11, 0x00


	//----- nvinfo : EIATTR_KPARAM_INFO
	.align		4
.L_473:
        /*002c*/ 	.byte	0x04, 0x17
        /*002e*/ 	.short	(.L_475 - .L_474)
.L_474:
        /*0030*/ 	.word	0x00000000
        /*0034*/ 	.short	0x0003
        /*0036*/ 	.short	0x0014
        /*0038*/ 	.byte	0x00, 0xf0, 0x11, 0x00


	//----- nvinfo : EIATTR_KPARAM_INFO
	.align		4
.L_475:
        /*003c*/ 	.byte	0x04, 0x17
        /*003e*/ 	.short	(.L_477 - .L_476)
.L_476:
        /*0040*/ 	.word	0x00000000
        /*0044*/ 	.short	0x0002
        /*0046*/ 	.short	0x0010
        /*0048*/ 	.byte	0x00, 0xf0, 0x11, 0x00


	//----- nvinfo : EIATTR_KPARAM_INFO
	.align		4
.L_477:
        /*004c*/ 	.byte	0x04, 0x17
        /*004e*/ 	.short	(.L_479 - .L_478)
.L_478:
        /*0050*/ 	.word	0x00000000
        /*0054*/ 	.short	0x0001
        /*0056*/ 	.short	0x0008
        /*0058*/ 	.byte	0x00, 0xf0, 0x21, 0x00


	//----- nvinfo : EIATTR_KPARAM_INFO
	.align		4
.L_479:
        /*005c*/ 	.byte	0x04, 0x17
        /*005e*/ 	.short	(.L_481 - .L_480)
.L_480:
        /*0060*/ 	.word	0x00000000
        /*0064*/ 	.short	0x0000
        /*0066*/ 	.short	0x0000
        /*0068*/ 	.byte	0x00, 0xf0, 0x21, 0x00


	//----- nvinfo : EIATTR_MAXREG_COUNT
	.align		4
.L_481:
        /*006c*/ 	.byte	0x03, 0x1b
        /*006e*/ 	.short	0x00ff


	//----- nvinfo : EIATTR_MERCURY_ISA_VERSION
	.align		4
        /*0070*/ 	.byte	0x03, 0x5f
        /*0072*/ 	.short	0x0000


	//----- nvinfo : EIATTR_EXIT_INSTR_OFFSETS
	.align		4
        /*0074*/ 	.byte	0x04, 0x1c
        /*0076*/ 	.short	(.L_483 - .L_482)


	//   ....[0]....
.L_482:
        /*0078*/ 	.word	0x00000070


	//   ....[1]....
        /*007c*/ 	.word	0x000002e0


	//   ....[2]....
        /*0080*/ 	.word	0x00000370


	//----- nvinfo : EIATTR_CTAIDZ_USED
	.align		4
.L_483:
        /*0084*/ 	.byte	0x01, 0x04
	.zero		2


//--------------------- .nv.info._ZN17fastertransformer12transpose102IfEEvPT_PKS1_iiii --------------------------
	.section	.nv.info._ZN17fastertransformer12transpose102IfEEvPT_PKS1_iiii,"",@"SHT_CUDA_INFO"
	.sectionflags	@""
	.align	4


	//----- nvinfo : EIATTR_CUDA_API_VERSION
	.align		4
        /*0000*/ 	.byte	0x04, 0x37
        /*0002*/ 	.short	(.L_485 - .L_484)
.L_484:
        /*0004*/ 	.word	0x00000082


	//----- nvinfo : EIATTR_SW2861232_WAR
	.align		4
.L_485:
        /*0008*/ 	.byte	0x01, 0x35
	.zero		2


	//----- nvinfo : EIATTR_PARAM_CBANK
	.align		4
        /*000c*/ 	.byte	0x04, 0x0a
        /*000e*/ 	.short	(.L_487 - .L_486)
	.align		4
.L_486:
        /*0010*/ 	.word	index@(.nv.constant0._ZN17fastertransformer12transpose102IfEEvPT_PKS1_iiii)
        /*0014*/ 	.short	0x0160
        /*0016*/ 	.short	0x0020


	//----- nvinfo : EIATTR_CBANK_PARAM_SIZE
	.align		4
.L_487:
        /*0018*/ 	.byte	0x03, 0x19
        /*001a*/ 	.short	0x0020


	//----- nvinfo : EIATTR_KPARAM_INFO
	.align		4
        /*001c*/ 	.byte	0x04, 0x17
        /*001e*/ 	.short	(.L_489 - .L_488)
.L_488:
        /*0020*/ 	.word	0x00000000
        /*0024*/ 	.short	0x0005
        /*0026*/ 	.short	0x001c
        /*0028*/ 	.byte	0x00, 0xf0, 0x11, 0x00


	//----- nvinfo : EIATTR_KPARAM_INFO
	.align		4
.L_489:
        /*002c*/ 	.byte	0x04, 0x17
        /*002e*/ 	.short	(.L_491 - .L_490)
.L_490:
        /*0030*/ 	.word	0x00000000
        /*0034*/ 	.short	0x0004
        /*0036*/ 	.short	0x0018
        /*0038*/ 	.byte	0x00, 0xf0, 0x11, 0x00


	//----- nvinfo : EIATTR_KPARAM_INFO
	.align		4
.L_491:
        /*003c*/ 	.byte	0x04, 0x17
        /*003e*/ 	.short	(.L_493 - .L_492)
.L_492:
        /*0040*/ 	.word	0x00000000
        /*0044*/ 	.short	0x0003
        /*0046*/ 	.short	0x0014
        /*0048*/ 	.byte	0x00, 0xf0, 0x11, 0x00


	//----- nvinfo : EIATTR_KPARAM_INFO
	.align		4
.L_493:
        /*004c*/ 	.byte	0x04, 0x17
        /*004e*/ 	.short	(.L_495 - .L_494)
.L_494:
        /*0050*/ 	.word	0x00000000
        /*0054*/ 	.short	0x0002
        /*0056*/ 	.short	0x0010
        /*0058*/ 	.byte	0x00, 0xf0, 0x11, 0x00


	//----- nvinfo : EIATTR_KPARAM_INFO
	.align		4
.L_495:
        /*005c*/ 	.byte	0x04, 0x17
        /*005e*/ 	.short	(.L_497 - .L_496)
.L_496:
        /*0060*/ 	.word	0x00000000
        /*0064*/ 	.short	0x0001
        /*0066*/ 	.short	0x0008
        /*0068*/ 	.byte	0x00, 0xf0, 0x21, 0x00


	//----- nvinfo : EIATTR_KPARAM_INFO
	.align		4
.L_497:
        /*006c*/ 	.byte	0x04, 0x17
        /*006e*/ 	.short	(.L_499 - .L_498)
.L_498:
        /*0070*/ 	.word	0x00000000
        /*0074*/ 	.short	0x0000
        /*0076*/ 	.short	0x0000
        /*0078*/ 	.byte	0x00, 0xf0, 0x21, 0x00


	//----- nvinfo : EIATTR_MAXREG_COUNT
	.align		4
.L_499:
        /*007c*/ 	.byte	0x03, 0x1b
        /*007e*/ 	.short	0x00ff


	//----- nvinfo : EIATTR_MERCURY_ISA_VERSION
	.align		4
        /*0080*/ 	.byte	0x03, 0x5f
        /*0082*/ 	.short	0x0000


	//----- nvinfo : EIATTR_EXIT_INSTR_OFFSETS
	.align		4
        /*0084*/ 	.byte	0x04, 0x1c
        /*0086*/ 	.short	(.L_501 - .L_500)


	//   ....[0]....
.L_500:
        /*0088*/ 	.word	0x00000100
.L_501:


//--------------------- .nv.info._ZN17fastertransformer15prepareMatrixesIfEEvPT_S2_S2_S2_S2_S2_PKS1_S4_S4_S4_S4_S4_S4_iiii --------------------------
	.section	.nv.info._ZN17fastertransformer15prepareMatrixesIfEEvPT_S2_S2_S2_S2_S2_PKS1_S4_S4_S4_S4_S4_S4_iiii,"",@"SHT_CUDA_INFO"
	.sectionflags	@""
	.align	4


	//----- nvinfo : EIATTR_CUDA_API_VERSION
	.align		4
        /*0000*/ 	.byte	0x04, 0x37
        /*0002*/ 	.short	(.L_503 - .L_502)
.L_502:
        /*0004*/ 	.word	0x00000082


	//----- nvinfo : EIATTR_SW2861232_WAR
	.align		4
.L_503:
        /*0008*/ 	.byte	0x01, 0x35
	.zero		2


	//----- nvinfo : EIATTR_PARAM_CBANK
	.align		4
        /*000c*/ 	.byte	0x04, 0x0a
        /*000e*/ 	.short	(.L_505 - .L_504)
	.align		4
.L_504:
        /*0010*/ 	.word	index@(.nv.constant0._ZN17fastertransformer15prepareMatrixesIfEEvPT_S2_S2_S2_S2_S2_PKS1_S4_S4_S4_S4_S4_S4_iiii)
        /*0014*/ 	.short	0x0160
        /*0016*/ 	.short	0x0078


	//----- nvinfo : EIATTR_CBANK_PARAM_SIZE
	.align		4
.L_505:
        /*0018*/ 	.byte	0x03, 0x19
        /*001a*/ 	.short	0x0078


	//----- nvinfo : EIATTR_KPARAM_INFO
	.align		4
        /*001c*/ 	.byte	0x04, 0x17
        /*001e*/ 	.short	(.L_507 - .L_506)
.L_506:
        /*0020*/ 	.word	0x00000000
        /*0024*/ 	.short	0x0010
        /*0026*/ 	.short	0x0074
        /*0028*/ 	.byte	0x00, 0xf0, 0x11, 0x00


	//----- nvinfo : EIATTR_KPARAM_INFO
	.align		4
.L_507:
        /*002c*/ 	.byte	0x04, 0x17
        /*002e*/ 	.short	(.L_509 - .L_508)
.L_508:
        /*0030*/ 	.word	0x00000000
        /*0034*/ 	.short	0x000f
        /*0036*/ 	.short	0x0070
        /*0038*/ 	.byte	0x00, 0xf0, 0x11, 0x00


	//----- nvinfo : EIATTR_KPARAM_INFO
	.align		4
.L_509:
        /*003c*/ 	.byte	0x04, 0x17
        /*003e*/ 	.short	(.L_511 - .L_510)
.L_510:
        /*0040*/ 	.word	0x00000000
        /*0044*/ 	.short	0x000e
        /*0046*/ 	.short	0x006c
        /*0048*/ 	.byte	0x00, 0xf0, 0x11, 0x00


	//----- nvinfo : EIATTR_KPARAM_INFO
	.align		4
.L_511:
        /*004c*/ 	.byte	0x04, 0x17
        /*004e*/ 	.short	(.L_513 - .L_512)
.L_512:
        /*0050*/ 	.word	0x00000000
        /*0054*/ 	.short	0x000d
        /*0056*/ 	.short	0x0068
        /*0058*/ 	.byte	0x00, 0xf0, 0x11, 0x00


	//----- nvinfo : EIATTR_KPARAM_INFO
	.align		4
.L_513:
        /*005c*/ 	.byte	0x04, 0x17
        /*005e*/ 	.short	(.L_515 - .L_514)
.L_514:
        /*0060*/ 	.word	0x00000000
        /*0064*/ 	.short	0x000c
        /*0066*/ 	.short	0x0060
        /*0068*/ 	.byte	0x00, 0xf0, 0x21, 0x00


	//----- nvinfo : EIATTR_KPARAM_INFO
	.align		4
.L_515:
        /*006c*/ 	.byte	0x04, 0x17
        /*006e*/ 	.short	(.L_517 - .L_516)
.L_516:
        /*0070*/ 	.word	0x00000000
        /*0074*/ 	.short	0x000b
        /*0076*/ 	.short	0x0058
        /*0078*/ 	.byte	0x00, 0xf0, 0x21, 0x00


	//----- nvinfo : EIATTR_KPARAM_INFO
	.align		4
.L_517:
        /*007c*/ 	.byte	0x04, 0x17
        /*007e*/ 	.short	(.L_519 - .L_518)
.L_518:
        /*0080*/ 	.word	0x00000000
        /*0084*/ 	.short	0x000a
        /*0086*/ 	.short	0x0050
        /*0088*/ 	.byte	0x00, 0xf0, 0x21, 0x00


	//----- nvinfo : EIATTR_KPARAM_INFO
	.align		4
.L_519:
        /*008c*/ 	.byte	0x04, 0x17
        /*008e*/ 	.short	(.L_521 - .L_520)
.L_520:
        /*0090*/ 	.word	0x00000000
        /*0094*/ 	.short	0x0009
        /*0096*/ 	.short	0x0048
        /*0098*/ 	.byte	0x00, 0xf0, 0x21, 0x00


	//----- nvinfo : EIATTR_KPARAM_INFO
	.align		4
.L_521:
        /*009c*/ 	.byte	0x04, 0x17
        /*009e*/ 	.short	(.L_523 - .L_522)
.L_522:
        /*00a0*/ 	.word	0x00000000
        /*00a4*/ 	.short	0x0008
        /*00a6*/ 	.short	0x0040
        /*00a8*/ 	.byte	0x00, 0xf0, 0x21, 0x00


	//----- nvinfo : EIATTR_KPARAM_INFO
	.align		4
.L_523:
        /*00ac*/ 	.byte	0x04, 0x17
        /*00ae*/ 	.short	(.L_525 - .L_524)
.L_524:
        /*00b0*/ 	.word	0x00000000
        /*00b4*/ 	.short	0x0007
        /*00b6*/ 	.short	0x0038
        /*00b8*/ 	.byte	0x00, 0xf0, 0x21, 0x00


	//----- nvinfo : EIATTR_KPARAM_INFO
	.align		4
.L_525:
        /*00bc*/ 	.byte	0x04, 0x17
        /*00be*/ 	.short	(.L_527 - .L_526)
.L_526:
        /*00c0*/ 	.word	0x00000000
        /*00c4*/ 	.short	0x0006
        /*00c6*/ 	.short	0x0030
        /*00c8*/ 	.byte	0x00, 0xf0, 0x21, 0x00


	//----- nvinfo : EIATTR_KPARAM_INFO
	.align		4
.L_527:
        /*00cc*/ 	.byte	0x04, 0x17
        /*00ce*/ 	.short	(.L_529 - .L_528)
.L_528:
        /*00d0*/ 	.word	0x00000000
        /*00d4*/ 	.short	0x0005
        /*00d6*/ 	.short	0x0028
        /*00d8*/ 	.byte	0x00, 0xf0, 0x21, 0x00


	//----- nvinfo : EIATTR_KPARAM_INFO
	.align		4
.L_529:
        /*00dc*/ 	.byte	0x04, 0x17
        /*00de*/ 	.short	(.L_531 - .L_530)
.L_530:
        /*00e0*/ 	.word	0x00000000
        /*00e4*/ 	.short	0x0004
        /*00e6*/ 	.short	0x0020
        /*00e8*/ 	.byte	0x00, 0xf0, 0x21, 0x00


	//----- nvinfo : EIATTR_KPARAM_INFO
	.align		4
.L_531:
        /*00ec*/ 	.byte	0x04, 0x17
        /*00ee*/ 	.short	(.L_533 - .L_532)
.L_532:
        /*00f0*/ 	.word	0x00000000
        /*00f4*/ 	.short	0x0003
        /*00f6*/ 	.short	0x0018
        /*00f8*/ 	.byte	0x00, 0xf0, 0x21, 0x00


	//----- nvinfo : EIATTR_KPARAM_INFO
	.align		4
.L_533:
        /*00fc*/ 	.byte	0x04, 0x17
        /*00fe*/ 	.short	(.L_535 - .L_534)
.L_534:
        /*0100*/ 	.word	0x00000000
        /*0104*/ 	.short	0x0002
        /*0106*/ 	.short	0x0010
        /*0108*/ 	.byte	0x00, 0xf0, 0x21, 0x00


	//----- nvinfo : EIATTR_KPARAM_INFO
	.align		4
.L_535:
        /*010c*/ 	.byte	0x04, 0x17
        /*010e*/ 	.short	(.L_537 - .L_536)
.L_536:
        /*0110*/ 	.word	0x00000000
        /*0114*/ 	.short	0x0001
        /*0116*/ 	.short	0x0008
        /*0118*/ 	.byte	0x00, 0xf0, 0x21, 0x00


	//----- nvinfo : EIATTR_KPARAM_INFO
	.align		4
.L_537:
        /*011c*/ 	.byte	0x04, 0x17
        /*011e*/ 	.short	(.L_539 - .L_538)
.L_538:
        /*0120*/ 	.word	0x00000000
        /*0124*/ 	.short	0x0000
        /*0126*/ 	.short	0x0000
        /*0128*/ 	.byte	0x00, 0xf0, 0x21, 0x00


	//----- nvinfo : EIATTR_MAXREG_COUNT
	.align		4
.L_539:
        /*012c*/ 	.byte	0x03, 0x1b
        /*012e*/ 	.short	0x00ff


	//----- nvinfo : EIATTR_MERCURY_ISA_VERSION
	.align		4
        /*0130*/ 	.byte	0x03, 0x5f
        /*0132*/ 	.short	0x0000


	//----- nvinfo : EIATTR_EXIT_INSTR_OFFSETS
	.align		4
        /*0134*/ 	.byte	0x04, 0x1c
        /*0136*/ 	.short	(.L_541 - .L_540)


	//   ....[0]....
.L_540:
        /*0138*/ 	.word	0x00000030


	//   ....[1]....
        /*013c*/ 	.word	0x00000490


	//   ....[2]....
        /*0140*/ 	.word	0x00000540
.L_541:


//--------------------- .nv.callgraph             --------------------------
	.section	.nv.callgraph,"",@"SHT_CUDA_CALLGRAPH"
	.align	4
	.sectionentsize	8
	.align		4
        /*0000*/ 	.word	0x00000000
	.align		4
        /*0004*/ 	.word	0xffffffff
	.align		4
        /*0008*/ 	.word	0x00000000
	.align		4
        /*000c*/ 	.word	0xfffffffe
	.align		4
        /*0010*/ 	.word	0x00000000
	.align		4
        /*0014*/ 	.word	0xfffffffd
	.align		4
        /*0018*/ 	.word	0x00000000
	.align		4
        /*001c*/ 	.word	0xfffffffc


//--------------------- .nv.rel.action            --------------------------
	.section	.nv.rel.action,"",@"SHT_CUDA_RELOCINFO"
	.align	8
	.sectionentsize	8
        /*0000*/ 	.byte	0x73, 0x00, 0x00, 0x00, 0x00, 0x00, 0x00, 0x00, 0x00, 0x00, 0x00, 0x11, 0x25, 0x00, 0x05, 0x36


//--------------------- .nv.constant0._ZN17fastertransformer14gelu_bias_loopIfEEvPT_PKS1_ii --------------------------
	.section	.nv.constant0._ZN17fastertransformer14gelu_bias_loopIfEEvPT_PKS1_ii,"a",@progbits
	.sectionflags	@""
	.align	4
.nv.constant0._ZN17fastertransformer14gelu_bias_loopIfEEvPT_PKS1_ii:
	.zero		376


//--------------------- .nv.constant0._ZN17fastertransformer17addBias_layerNormI6__halfEEvPT_PKS2_S5_S5_S5_iif --------------------------
	.section	.nv.constant0._ZN17fastertransformer17addBias_layerNormI6__halfEEvPT_PKS2_S5_S5_S5_iif,"a",@progbits
	.sectionflags	@""
	.align	4
.nv.constant0._ZN17fastertransformer17addBias_layerNormI6__halfEEvPT_PKS2_S5_S5_S5_iif:
	.zero		404


//--------------------- .nv.constant0._ZN17fastertransformer15transpose102_v2I6__halfEEvPT_PKS2_iiii --------------------------
	.section	.nv.constant0._ZN17fastertransformer15transpose102_v2I6__halfEEvPT_PKS2_iiii,"a",@progbits
	.sectionflags	@""
	.align	4
.nv.constant0._ZN17fastertransformer15transpose102_v2I6__halfEEvPT_PKS2_iiii:
	.zero		384


//--------------------- .nv.constant2._ZN17fastertransformer27calAttnScore_valueBuf_largeI6__halfEEvPT_PKS2_S5_S5_S5_iiifS3_S5_iiii --------------------------
	.section	.nv.constant2._ZN17fastertransformer27calAttnScore_valueBuf_largeI6__halfEEvPT_PKS2_S5_S5_S5_iiifS3_S5_iiii,"a",@progbits
	.sectionflags	@""
	.align	4
.nv.constant2._ZN17fastertransformer27calAttnScore_valueBuf_largeI6__halfEEvPT_PKS2_S5_S5_S5_iiifS3_S5_iiii:
        /*0000*/ 	.byte	0x00, 0x00, 0x00, 0xf0, 0xff, 0xff, 0x0f, 0x38


//--------------------- .nv.constant0._ZN17fastertransformer27calAttnScore_valueBuf_largeI6__halfEEvPT_PKS2_S5_S5_S5_iiifS3_S5_iiii --------------------------
	.section	.nv.constant0._ZN17fastertransformer27calAttnScore_valueBuf_largeI6__halfEEvPT_PKS2_S5_S5_S5_iiifS3_S5_iiii,"a",@progbits
	.sectionflags	@""
	.align	4
.nv.constant0._ZN17fastertransformer27calAttnScore_valueBuf_largeI6__halfEEvPT_PKS2_S5_S5_S5_iiifS3_S5_iiii:
	.zero		440


//--------------------- .nv.constant2._ZN17fastertransformer27calAttnScore_valueBuf_smallI6__halfEEvPT_PKS2_S5_S5_S5_iiiifS3_S5_iiii --------------------------
	.section	.nv.constant2._ZN17fastertransformer27calAttnScore_valueBuf_smallI6__halfEEvPT_PKS2_S5_S5_S5_iiiifS3_S5_iiii,"a",@progbits
	.sectionflags	@""
	.align	4
.nv.constant2._ZN17fastertransformer27calAttnScore_valueBuf_smallI6__halfEEvPT_PKS2_S5_S5_S5_iiiifS3_S5_iiii:
        /*0000*/ 	.byte	0x00, 0x00, 0x00, 0xf0, 0xff, 0xff, 0x0f, 0x38


//--------------------- .nv.constant0._ZN17fastertransformer27calAttnScore_valueBuf_smallI6__halfEEvPT_PKS2_S5_S5_S5_iiiifS3_S5_iiii --------------------------
	.section	.nv.constant0._ZN17fastertransformer27calAttnScore_valueBuf_smallI6__halfEEvPT_PKS2_S5_S5_S5_iiiifS3_S5_iiii,"a",@progbits
	.sectionflags	@""
	.align	4
.nv.constant0._ZN17fastertransformer27calAttnScore_valueBuf_smallI6__halfEEvPT_PKS2_S5_S5_S5_iiiifS3_S5_iiii:
	.zero		448


//--------------------- .nv.constant0._ZN17fastertransformer10relShiftBdI6__halfEEvPT_PKS2_iii --------------------------
	.section	.nv.constant0._ZN17fastertransformer10relShiftBdI6__halfEEvPT_PKS2_iii,"a",@progbits
	.sectionflags	@""
	.align	4
.nv.constant0._ZN17fastertransformer10relShiftBdI6__halfEEvPT_PKS2_iii:
	.zero		380


//--------------------- .nv.constant0._ZN17fastertransformer12transpose201I6__halfEEvPT_PKS2_iiiii --------------------------
	.section	.nv.constant0._ZN17fastertransformer12transpose201I6__halfEEvPT_PKS2_iiiii,"a",@progbits
	.sectionflags	@""
	.align	4
.nv.constant0._ZN17fastertransformer12transpose201I6__halfEEvPT_PKS2_iiiii:
	.zero		388


//--------------------- .nv.constant0._ZN17fastertransformer12transpose201IfEEvPT_PKS1_iiiii --------------------------
	.section	.nv.constant0._ZN17fastertransformer12transpose201IfEEvPT_PKS1_iiiii,"a",@progbits
	.sectionflags	@""
	.align	4
.nv.constant0._ZN17fastertransformer12transpose201IfEEvPT_PKS1_iiiii:
	.zero		388


//--------------------- .nv.constant0._ZN17fastertransformer12transpose102I6__halfEEvPT_PKS2_iiii --------------------------
	.section	.nv.constant0._ZN17fastertransformer12transpose102I6__halfEEvPT_PKS2_iiii,"a",@progbits
	.sectionflags	@""
	.align	4
.nv.constant0._ZN17fastertransformer12transpose102I6__halfEEvPT_PKS2_iiii:
	.zero		384


//--------------------- .nv.constant0._ZN17fastertransformer15prepareMatrixesI6__halfEEvPT_S3_S3_S3_S3_S3_PKS2_S5_S5_S5_S5_S5_S5_iiii --------------------------
	.section	.nv.constant0._ZN17fastertransformer15prepareMatrixesI6__halfEEvPT_S3_S3_S3_S3_S3_PKS2_S5_S5_S5_S5_S5_S5_iiii,"a",@progbits
	.sectionflags	@""
	.align	4
.nv.constant0._ZN17fastertransformer15prepareMatrixesI6__halfEEvPT_S3_S3_S3_S3_S3_PKS2_S5_S5_S5_S5_S5_S5_iiii:
	.zero		472


//--------------------- .nv.constant0._ZN17fastertransformer21calAttnScore_valueBufIfEEvPT_PKS1_S4_S4_S4_iiifS2_S4_iiii --------------------------
	.section	.nv.constant0._ZN17fastertransformer21calAttnScore_valueBufIfEEvPT_PKS1_S4_S4_S4_iiifS2_S4_iiii,"a",@progbits
	.sectionflags	@""
	.align	4
.nv.constant0._ZN17fastertransformer21calAttnScore_valueBufIfEEvPT_PKS1_S4_S4_S4_iiifS2_S4_iiii:
	.zero		440


//--------------------- .nv.constant0._ZN17fastertransformer14gelu_bias_loopI6__halfEEvPT_PKS2_ii --------------------------
	.section	.nv.constant0._ZN17fastertransformer14gelu_bias_loopI6__halfEEvPT_PKS2_ii,"a",@progbits
	.sectionflags	@""
	.align	4
.nv.constant0._ZN17fastertransformer14gelu_bias_loopI6__halfEEvPT_PKS2_ii:
	.zero		376


//--------------------- .nv.constant0._ZN17fastertransformer17addBias_layerNormIfEEvPT_PKS1_S4_S4_S4_iif --------------------------
	.section	.nv.constant0._ZN17fastertransformer17addBias_layerNormIfEEvPT_PKS1_S4_S4_S4_iif,"a",@progbits
	.sectionflags	@""
	.align	4
.nv.constant0._ZN17fastertransformer17addBias_layerNormIfEEvPT_PKS1_S4_S4_S4_iif:
	.zero		404


//--------------------- .nv.constant0._ZN17fastertransformer15transpose102_v2IfEEvPT_PKS1_iiii --------------------------
	.section	.nv.constant0._ZN17fastertransformer15transpose102_v2IfEEvPT_PKS1_iiii,"a",@progbits
	.sectionflags	@""
	.align	4
.nv.constant0._ZN17fastertransformer15transpose102_v2IfEEvPT_PKS1_iiii:
	.zero		384


//--------------------- .nv.constant0._ZN17fastertransformer10relShiftBdIfEEvPT_PKS1_iii --------------------------
	.section	.nv.constant0._ZN17fastertransformer10relShiftBdIfEEvPT_PKS1_iii,"a",@progbits
	.sectionflags	@""
	.align	4
.nv.constant0._ZN17fastertransformer10relShiftBdIfEEvPT_PKS1_iii:
	.zero		380


//--------------------- .nv.constant0._ZN17fastertransformer12transpose102IfEEvPT_PKS1_iiii --------------------------
	.section	.nv.constant0._ZN17fastertransformer12transpose102IfEEvPT_PKS1_iiii,"a",@progbits
	.sectionflags	@""
	.align	4
.nv.constant0._ZN17fastertransformer12transpose102IfEEvPT_PKS1_iiii:
	.zero		384


//--------------------- .nv.constant0._ZN17fastertransformer15prepareMatrixesIfEEvPT_S2_S2_S2_S2_S2_PKS1_S4_S4_S4_S4_S4_S4_iiii --------------------------
	.section	.nv.constant0._ZN17fastertransformer15prepareMatrixesIfEEvPT_S2_S2_S2_S2_S2_PKS1_S4_S4_S4_S4_S4_S4_iiii,"a",@progbits
	.sectionflags	@""
	.align	4
.nv.constant0._ZN17fastertransformer15prepareMatrixesIfEEvPT_S2_S2_S2_S2_S2_PKS1_S4_S4_S4_S4_S4_S4_iiii:
	.zero		472


//--------------------- .text._ZN17fastertransformer14gelu_bias_loopIfEEvPT_PKS1_ii --------------------------
	.section	.text._ZN17fastertransformer14gelu_bias_loopIfEEvPT_PKS1_ii,"ax",@progbits
	.sectioninfo	@"SHI_REGISTERS=14"
	.align	128
        .global         _ZN17fastertransformer14gelu_bias_loopIfEEvPT_PKS1_ii
        .type           _ZN17fastertransformer14gelu_bias_loopIfEEvPT_PKS1_ii,@function
        .size           _ZN17fastertransformer14gelu_bias_loopIfEEvPT_PKS1_ii,(.L_x_72 - _ZN17fastertransformer14gelu_bias_loopIfEEvPT_PKS1_ii)
        .other          _ZN17fastertransformer14gelu_bias_loopIfEEvPT_PKS1_ii,@"STO_CUDA_ENTRY STV_DEFAULT"
_ZN17fastertransformer14gelu_bias_loopIfEEvPT_PKS1_ii:
.text._ZN17fastertransformer14gelu_bias_loopIfEEvPT_PKS1_ii:
[----:B------:R-:W-:Y:S02]  /*0000*/  MOV R1, c[0x0][0x28] ;  /* 0x00000a0000017a02 */ /* 0x000fe40000000f00 */
[----:B------:R-:W0:Y:S02]  /*0010*/  S2R R7, SR_CTAID.Y ;  /* 0x0000000000077919 */ /* 0x000e240000002600 */
[----:B0-----:R-:W-:-:S13]  /*0020*/  ISETP.GE.AND P0, PT, R7, c[0x0][0x174], PT ;  /* 0x00005d0007007a0c */ /* 0x001fda0003f06270 */
[----:B------:R-:W-:Y:S05]  /*0030*/  @P0 EXIT ;  /* 0x000000000000094d */ /* 0x000fea0003800000 */
[----:B------:R-:W0:Y:S02]  /*0040*/  S2R R0, SR_TID.X ;  /* 0x0000000000007919 */ /* 0x000e240000002100 */
[----:B0-----:R-:W-:-:S13]  /*0050*/  ISETP.GE.AND P0, PT, R0, c[0x0][0x170], PT ;  /* 0x00005c0000007a0c */ /* 0x001fda0003f06270 */
[----:B------:R-:W-:Y:S05]  /*0060*/  @P0 EXIT ;  /* 0x000000000000094d */ /* 0x000fea0003800000 */
[----:B------:R-:W0:Y:S01]  /*0070*/  S2R R2, SR_CTAID.X ;  /* 0x0000000000027919 */ /* 0x000e220000002500 */
[----:B------:R-:W-:Y:S01]  /*0080*/  ULDC.64 UR4, c[0x0][0x118] ;  /* 0x0000460000047ab9 */ /* 0x000fe20000000a00 */
[----:B0-----:R-:W-:-:S03]  /*0090*/  IMAD R7, R2, c[0x0][0x174], R7 ;  /* 0x00005d0002077a24 */ /* 0x001fc600078e0207 */
.L_x_0:
[----:B0-----:R-:W-:Y:S01]  /*00a0*/  HFMA2.MMA R3, -RZ, RZ, 0, 2.384185791015625e-07 ;  /* 0x00000004ff037435 */ /* 0x001fe200000001ff */
[----:B------:R-:W-:-:S09]  /*00b0*/  IMAD R2, R7, c[0x0][0x170], R0 ;  /* 0x00005c0007027a24 */ /* 0x000fd200078e0200 */
[----:B------:R-:W-:-:S04]  /*00c0*/  IMAD.WIDE R4, R0, R3, c[0x0][0x168] ;  /* 0x00005a0000047625 */ /* 0x000fc800078e0203 */
[----:B------:R-:W-:Y:S02]  /*00d0*/  IMAD.WIDE R2, R2, R3, c[0x0][0x160] ;  /* 0x0000580002027625 */ /* 0x000fe400078e0203 */
[----:B------:R-:W2:Y:S04]  /*00e0*/  LDG.E R5, [R4.64] ;  /* 0x0000000404057981 */ /* 0x000ea8000c1e1900 */
[----:B------:R-:W2:Y:S01]  /*00f0*/  LDG.E R6, [R2.64] ;  /* 0x0000000402067981 */ /* 0x000ea2000c1e1900 */
[----:B------:R-:W-:-:S04]  /*0100*/  IADD3 R0, R0, c[0x0][0x0], RZ ;  /* 0x0000000000007a10 */ /* 0x000fc80007ffe0ff */
[----:B------:R-:W-:Y:S01]  /*0110*/  ISETP.GE.AND P0, PT, R0, c[0x0][0x170], PT ;  /* 0x00005c0000007a0c */ /* 0x000fe20003f06270 */
[----:B--2---:R-:W-:-:S04]  /*0120*/  FADD.FTZ R6, R6, R5 ;  /* 0x0000000506067221 */ /* 0x004fc80000010000 */
[----:B------:R-:W-:-:S04]  /*0130*/  FMUL.FTZ R9, R6, 0.044714998453855514526 ;  /* 0x3d37271306097820 */ /* 0x000fc80000410000 */
[----:B------:R-:W-:-:S04]  /*0140*/  FMUL.FTZ R9, R6, R9 ;  /* 0x0000000906097220 */ /* 0x000fc80000410000 */
[C---:B------:R-:W-:Y:S02]  /*0150*/  FFMA.FTZ R9, R6.reuse, R9, R6 ;  /* 0x0000000906097223 */ /* 0x040fe40000010006 */
[----:B------:R-:W-:Y:S02]  /*0160*/  FMUL.FTZ R6, R6, 0.5 ;  /* 0x3f00000006067820 */ /* 0x000fe40000410000 */
[----:B------:R-:W-:-:S06]  /*0170*/  FMUL.FTZ R9, R9, 0.79788458347320556641 ;  /* 0x3f4c422a09097820 */ /* 0x000fcc0000410000 */
[----:B------:R-:W0:Y:S02]  /*0180*/  MUFU.TANH R9, R9 ;  /* 0x0000000900097308 */ /* 0x000e240000002400 */
[----:B0-----:R-:W-:-:S04]  /*0190*/  FADD.FTZ R11, R9, 1 ;  /* 0x3f800000090b7421 */ /* 0x001fc80000010000 */
[----:B------:R-:W-:-:S05]  /*01a0*/  FMUL.FTZ R11, R6, R11 ;  /* 0x0000000b060b7220 */ /* 0x000fca0000410000 */
[----:B------:R0:W-:Y:S01]  /*01b0*/  STG.E [R2.64], R11 ;  /* 0x0000000b02007986 */ /* 0x0001e2000c101904 */
[----:B------:R-:W-:Y:S05]  /*01c0*/  @!P0 BRA `(.L_x_0) ;  /* 0xfffffed000008947 */ /* 0x000fea000383ffff */
[----:B------:R-:W-:Y:S05]  /*01d0*/  EXIT ;  /* 0x000000000000794d */ /* 0x000fea0003800000 */
.L_x_1:
[----:B------:R-:W-:-:S00]  /*01e0*/  BRA `(.L_x_1) ;  /* 0xfffffff000007947 */ /* 0x000fc0000383ffff */
[----:B------:R-:W-:-:S00]  /*01f0*/  NOP ;  /* 0x0000000000007918 */ /* 0x000fc00000000000 */
        /* <DEDUP_REMOVED lines=8> */
.L_x_72:


//--------------------- .text._ZN17fastertransformer17addBias_layerNormI6__halfEEvPT_PKS2_S5_S5_S5_iif --------------------------
	.section	.text._ZN17fastertransformer17addBias_layerNormI6__halfEEvPT_PKS2_S5_S5_S5_iif,"ax",@progbits
	.sectioninfo	@"SHI_REGISTERS=19"
	.align	128
        .global         _ZN17fastertransformer17addBias_layerNormI6__halfEEvPT_PKS2_S5_S5_S5_iif
        .type           _ZN17fastertransformer17addBias_layerNormI6__halfEEvPT_PKS2_S5_S5_S5_iif,@function
        .size           _ZN17fastertransformer17addBias_layerNormI6__halfEEvPT_PKS2_S5_S5_S5_iif,(.L_x_73 - _ZN17fastertransformer17addBias_layerNormI6__halfEEvPT_PKS2_S5_S5_S5_iif)
        .other          _ZN17fastertransformer17addBias_layerNormI6__halfEEvPT_PKS2_S5_S5_S5_iif,@"STO_CUDA_ENTRY STV_DEFAULT"
_ZN17fastertransformer17addBias_layerNormI6__halfEEvPT_PKS2_S5_S5_S5_iif:
.text._ZN17fastertransformer17addBias_layerNormI6__halfEEvPT_PKS2_S5_S5_S5_iif:
[----:B------:R-:W-:Y:S02]  /*0000*/  MOV R1, c[0x0][0x28] ;  /* 0x00000a0000017a02 */ /* 0x000fe40000000f00 */
[----:B------:R-:W0:Y:S01]  /*0010*/  S2R R2, SR_TID.X ;  /* 0x0000000000027919 */ /* 0x000e220000002100 */
[----:B------:R-:W-:-:S03]  /*0020*/  ULDC.64 UR6, c[0x0][0x118] ;  /* 0x0000460000067ab9 */ /* 0x000fc60000000a00 */
[----:B------:R-:W1:Y:S01]  /*0030*/  S2R R3, SR_CTAID.X ;  /* 0x0000000000037919 */ /* 0x000e620000002500 */
[----:B0-----:R-:W-:-:S05]  /*0040*/  SHF.L.U32 R0, R2, 0x1, RZ ;  /* 0x0000000102007819 */ /* 0x001fca00000006ff */
[----:B-1----:R-:W-:Y:S01]  /*0050*/  IMAD R0, R3, c[0x0][0x18c], R0 ;  /* 0x0000630003007a24 */ /* 0x002fe200078e0200 */
[----:B------:R-:W-:-:S04]  /*0060*/  HFMA2.MMA R3, -RZ, RZ, 0, 2.384185791015625e-07 ;  /* 0x00000004ff037435 */ /* 0x000fc800000001ff */
[----:B------:R-:W-:-:S06]  /*0070*/  SHF.R.U32.HI R0, RZ, 0x1, R0 ;  /* 0x00000001ff007819 */ /* 0x000fcc0000011600 */
[----:B------:R-:W-:-:S04]  /*0080*/  IMAD.WIDE R6, R0, R3, c[0x0][0x168] ;  /* 0x00005a0000067625 */ /* 0x000fc800078e0203 */
[----:B------:R-:W-:Y:S02]  /*0090*/  IMAD.WIDE R8, R0, R3, c[0x0][0x170] ;  /* 0x00005c0000087625 */ /* 0x000fe400078e0203 */
[----:B------:R-:W2:Y:S04]  /*00a0*/  LDG.E.CONSTANT R6, [R6.64] ;  /* 0x0000000606067981 */ /* 0x000ea8000c1e9900 */
[----:B------:R-:W2:Y:S01]  /*00b0*/  LDG.E.CONSTANT R9, [R8.64] ;  /* 0x0000000608097981 */ /* 0x000ea2000c1e9900 */
[----:B------:R-:W-:Y:S01]  /*00c0*/  ULDC UR4, c[0x0][0x0] ;  /* 0x0000000000047ab9 */ /* 0x000fe20000000800 */
[----:B------:R-:W-:Y:S01]  /*00d0*/  ISETP.NE.AND P2, PT, R2, RZ, PT ;  /* 0x000000ff0200720c */ /* 0x000fe20003f45270 */
[----:B------:R-:W-:-:S06]  /*00e0*/  USHF.R.U32.HI UR4, URZ, 0x5, UR4 ;  /* 0x000000053f047899 */ /* 0x000fcc0008011604 */
[C---:B------:R-:W-:Y:S01]  /*00f0*/  ISETP.GE.U32.AND P1, PT, R2.reuse, UR4, PT ;  /* 0x0000000402007c0c */ /* 0x040fe2000bf26070 */
[----:B--2---:R-:W-:Y:S01]  /*0100*/  HADD2 R9, R6, R9 ;  /* 0x0000000906097230 */ /* 0x004fe20000000000 */
[----:B------:R-:W-:-:S04]  /*0110*/  LOP3.LUT P0, R6, R2, 0x1f, RZ, 0xc0, !PT ;  /* 0x0000001f02067812 */ /* 0x000fc8000780c0ff */
[--C-:B------:R-:W-:Y:S02]  /*0120*/  HADD2.F32 R4, -RZ, R9.reuse.H0_H0 ;  /* 0x20000009ff047230 */ /* 0x100fe40000004100 */
[----:B------:R-:W-:-:S03]  /*0130*/  HADD2.F32 R5, -RZ, R9.H1_H1 ;  /* 0x30000009ff057230 */ /* 0x000fc60000004100 */
[----:B------:R-:W-:-:S04]  /*0140*/  FADD.FTZ R10, RZ, R4 ;  /* 0x00000004ff0a7221 */ /* 0x000fc80000010000 */
[----:B------:R-:W-:-:S05]  /*0150*/  FADD.FTZ R10, R5, R10 ;  /* 0x0000000a050a7221 */ /* 0x000fca0000010000 */
[----:B------:R-:W0:Y:S02]  /*0160*/  SHFL.BFLY PT, R11, R10, 0x10, 0x1f ;  /* 0x0e001f000a0b7f89 */ /* 0x000e2400000e0000 */
[----:B0-----:R-:W-:Y:S01]  /*0170*/  FADD.FTZ R11, R10, R11 ;  /* 0x0000000b0a0b7221 */ /* 0x001fe20000010000 */
[----:B------:R-:W-:-:S04]  /*0180*/  HFMA2.MMA R10, -RZ, RZ, 0, 0 ;  /* 0x00000000ff0a7435 */ /* 0x000fc800000001ff */
[----:B------:R-:W0:Y:S02]  /*0190*/  SHFL.BFLY PT, R12, R11, 0x8, 0x1f ;  /* 0x0d001f000b0c7f89 */ /* 0x000e2400000e0000 */
[----:B0-----:R-:W-:-:S05]  /*01a0*/  FADD.FTZ R12, R11, R12 ;  /* 0x0000000c0b0c7221 */ /* 0x001fca0000010000 */
[----:B------:R-:W0:Y:S02]  /*01b0*/  SHFL.BFLY PT, R7, R12, 0x4, 0x1f ;  /* 0x0c801f000c077f89 */ /* 0x000e2400000e0000 */
[----:B0-----:R-:W-:-:S05]  /*01c0*/  FADD.FTZ R8, R12, R7 ;  /* 0x000000070c087221 */ /* 0x001fca0000010000 */
[----:B------:R-:W0:Y:S02]  /*01d0*/  SHFL.BFLY PT, R7, R8, 0x2, 0x1f ;  /* 0x0c401f0008077f89 */ /* 0x000e2400000e0000 */
[----:B0-----:R-:W-:Y:S01]  /*01e0*/  FADD.FTZ R9, R8, R7 ;  /* 0x0000000708097221 */ /* 0x001fe20000010000 */
[----:B------:R-:W-:-:S04]  /*01f0*/  SHF.R.U32.HI R7, RZ, 0x3, R2 ;  /* 0x00000003ff077819 */ /* 0x000fc80000011602 */
[----:B------:R-:W0:Y:S01]  /*0200*/  SHFL.BFLY PT, R14, R9, 0x1, 0x1f ;  /* 0x0c201f00090e7f89 */ /* 0x000e2200000e0000 */
[----:B------:R-:W-:Y:S01]  /*0210*/  LOP3.LUT R7, R7, 0x1ffffffc, RZ, 0xc0, !PT ;  /* 0x1ffffffc07077812 */ /* 0x000fe200078ec0ff */
[----:B0-----:R-:W-:-:S05]  /*0220*/  FADD.FTZ R14, R9, R14 ;  /* 0x0000000e090e7221 */ /* 0x001fca0000010000 */
[----:B------:R0:W-:Y:S04]  /*0230*/  @!P0 STS [R7+0x8], R14 ;  /* 0x0000080e07008388 */ /* 0x0001e80000000800 */
[----:B------:R-:W-:Y:S06]  /*0240*/  BAR.SYNC.DEFER_BLOCKING 0x0 ;  /* 0x0000000000007b1d */ /* 0x000fec0000010000 */
[----:B0-----:R-:W0:Y:S08]  /*0250*/  @!P2 I2F R14, c[0x0][0x18c] ;  /* 0x00006300000eab06 */ /* 0x001e300000201400 */
[----:B0-----:R-:W0:Y:S01]  /*0260*/  @!P2 MUFU.RCP R14, R14 ;  /* 0x0000000e000ea308 */ /* 0x001e220000001000 */
[----:B------:R-:W1:Y:S04]  /*0270*/  @!P1 LDS R10, [R6.X4+0x8] ;  /* 0x00000800060a9984 */ /* 0x000e680000004800 */
[----:B-1----:R-:W1:Y:S02]  /*0280*/  SHFL.BFLY PT, R9, R10, 0x10, 0x1f ;  /* 0x0e001f000a097f89 */ /* 0x002e6400000e0000 */
[----:B-1----:R-:W-:-:S05]  /*0290*/  FADD.FTZ R9, R9, R10 ;  /* 0x0000000a09097221 */ /* 0x002fca0000010000 */
[----:B------:R-:W1:Y:S02]  /*02a0*/  SHFL.BFLY PT, R8, R9, 0x8, 0x1f ;  /* 0x0d001f0009087f89 */ /* 0x000e6400000e0000 */
[----:B-1----:R-:W-:-:S05]  /*02b0*/  FADD.FTZ R8, R9, R8 ;  /* 0x0000000809087221 */ /* 0x002fca0000010000 */
[----:B------:R-:W1:Y:S02]  /*02c0*/  SHFL.BFLY PT, R11, R8, 0x4, 0x1f ;  /* 0x0c801f00080b7f89 */ /* 0x000e6400000e0000 */
[----:B-1----:R-:W-:-:S05]  /*02d0*/  FADD.FTZ R11, R8, R11 ;  /* 0x0000000b080b7221 */ /* 0x002fca0000010000 */
[----:B------:R-:W1:Y:S02]  /*02e0*/  SHFL.BFLY PT, R12, R11, 0x2, 0x1f ;  /* 0x0c401f000b0c7f89 */ /* 0x000e6400000e0000 */
[----:B-1----:R-:W-:-:S05]  /*02f0*/  FADD.FTZ R12, R11, R12 ;  /* 0x0000000c0b0c7221 */ /* 0x002fca0000010000 */
[----:B------:R-:W1:Y:S02]  /*0300*/  SHFL.BFLY PT, R13, R12, 0x1, 0x1f ;  /* 0x0c201f000c0d7f89 */ /* 0x000e6400000e0000 */
[----:B-1----:R-:W-:-:S04]  /*0310*/  FADD.FTZ R13, R12, R13 ;  /* 0x0000000d0c0d7221 */ /* 0x002fc80000010000 */
[----:B0-----:R-:W-:-:S05]  /*0320*/  @!P2 FMUL.FTZ R9, R13, R14 ;  /* 0x0000000e0d09a220 */ /* 0x001fca0000410000 */
[----:B------:R-:W-:Y:S04]  /*0330*/  @!P2 STS [RZ], R9 ;  /* 0x00000009ff00a388 */ /* 0x000fe80000000800 */
[----:B------:R-:W-:Y:S06]  /*0340*/  BAR.SYNC.DEFER_BLOCKING 0x0 ;  /* 0x0000000000007b1d */ /* 0x000fec0000010000 */
[----:B------:R-:W0:Y:S02]  /*0350*/  LDS R8, [RZ] ;  /* 0x00000000ff087984 */ /* 0x000e240000000800 */
[----:B0-----:R-:W-:-:S02]  /*0360*/  FADD.FTZ R10, R5, -R8 ;  /* 0x80000008050a7221 */ /* 0x001fc40000010000 */
[----:B------:R-:W-:Y:S02]  /*0370*/  FADD.FTZ R8, R4, -R8 ;  /* 0x8000000804087221 */ /* 0x000fe40000010000 */
[----:B------:R-:W-:-:S04]  /*0380*/  FMUL.FTZ R11, R10, R10 ;  /* 0x0000000a0a0b7220 */ /* 0x000fc80000410000 */
[----:B------:R-:W-:-:S05]  /*0390*/  FFMA.FTZ R13, R8, R8, R11 ;  /* 0x00000008080d7223 */ /* 0x000fca000001000b */
[----:B------:R-:W0:Y:S02]  /*03a0*/  SHFL.BFLY PT, R8, R13, 0x10, 0x1f ;  /* 0x0e001f000d087f89 */ /* 0x000e2400000e0000 */
[----:B0-----:R-:W-:-:S05]  /*03b0*/  FADD.FTZ R12, R13, R8 ;  /* 0x000000080d0c7221 */ /* 0x001fca0000010000 */
[----:B------:R-:W0:Y:S02]  /*03c0*/  SHFL.BFLY PT, R11, R12, 0x8, 0x1f ;  /* 0x0d001f000c0b7f89 */ /* 0x000e2400000e0000 */
[----:B0-----:R-:W-:Y:S02]  /*03d0*/  FADD.FTZ R14, R12, R11 ;  /* 0x0000000b0c0e7221 */ /* 0x001fe40000010000 */
[----:B------:R-:W-:-:S03]  /*03e0*/  IMAD.WIDE R10, R2, R3, c[0x0][0x180] ;  /* 0x00006000020a7625 */ /* 0x000fc600078e0203 */
[----:B------:R-:W0:Y:S02]  /*03f0*/  SHFL.BFLY PT, R9, R14, 0x4, 0x1f ;  /* 0x0c801f000e097f89 */ /* 0x000e2400000e0000 */
[----:B0-----:R-:W-:Y:S02]  /*0400*/  FADD.FTZ R15, R14, R9 ;  /* 0x000000090e0f7221 */ /* 0x001fe40000010000 */
[----:B------:R-:W-:Y:S02]  /*0410*/  IMAD.WIDE R8, R2, R3, c[0x0][0x178] ;  /* 0x00005e0002087625 */ /* 0x000fe400078e0203 */
[----:B------:R0:W2:Y:S04]  /*0420*/  LDG.E.CONSTANT R2, [R10.64] ;  /* 0x000000060a027981 */ /* 0x0000a8000c1e9900 */
[----:B------:R-:W1:Y:S04]  /*0430*/  SHFL.BFLY PT, R16, R15, 0x2, 0x1f ;  /* 0x0c401f000f107f89 */ /* 0x000e6800000e0000 */
[----:B------:R3:W4:Y:S01]  /*0440*/  LDG.E.CONSTANT R3, [R8.64] ;  /* 0x0000000608037981 */ /* 0x000722000c1e9900 */
[----:B-1----:R-:W-:-:S05]  /*0450*/  FADD.FTZ R16, R15, R16 ;  /* 0x000000100f107221 */ /* 0x002fca0000010000 */
[----:B------:R-:W1:Y:S02]  /*0460*/  SHFL.BFLY PT, R13, R16, 0x1, 0x1f ;  /* 0x0c201f00100d7f89 */ /* 0x000e6400000e0000 */
[----:B-1----:R-:W-:-:S05]  /*0470*/  FADD.FTZ R12, R16, R13 ;  /* 0x0000000d100c7221 */ /* 0x002fca0000010000 */
[----:B------:R-:W-:Y:S01]  /*0480*/  @!P0 STS [R7+0x8], R12 ;  /* 0x0000080c07008388 */ /* 0x000fe20000000800 */
[----:B------:R-:W-:-:S03]  /*0490*/  MOV R13, RZ ;  /* 0x000000ff000d7202 */ /* 0x000fc60000000f00 */
[----:B------:R-:W-:Y:S06]  /*04a0*/  BAR.SYNC.DEFER_BLOCKING 0x0 ;  /* 0x0000000000007b1d */ /* 0x000fec0000010000 */
[----:B------:R-:W1:Y:S04]  /*04b0*/  @!P1 LDS R13, [R6.X4+0x8] ;  /* 0x00000800060d9984 */ /* 0x000e680000004800 */
[----:B-1----:R-:W1:Y:S02]  /*04c0*/  SHFL.BFLY PT, R14, R13, 0x10, 0x1f ;  /* 0x0e001f000d0e7f89 */ /* 0x002e6400000e0000 */
[----:B-1----:R-:W-:-:S05]  /*04d0*/  FADD.FTZ R14, R14, R13 ;  /* 0x0000000d0e0e7221 */ /* 0x002fca0000010000 */
[----:B---3--:R-:W1:Y:S02]  /*04e0*/  SHFL.BFLY PT, R9, R14, 0x8, 0x1f ;  /* 0x0d001f000e097f89 */ /* 0x008e6400000e0000 */
[----:B-1----:R-:W-:-:S05]  /*04f0*/  FADD.FTZ R9, R14, R9 ;  /* 0x000000090e097221 */ /* 0x002fca0000010000 */
[----:B------:R-:W1:Y:S02]  /*0500*/  SHFL.BFLY PT, R8, R9, 0x4, 0x1f ;  /* 0x0c801f0009087f89 */ /* 0x000e6400000e0000 */
[----:B-1----:R-:W-:-:S05]  /*0510*/  FADD.FTZ R8, R9, R8 ;  /* 0x0000000809087221 */ /* 0x002fca0000010000 */
[----:B0-----:R-:W0:Y:S01]  /*0520*/  SHFL.BFLY PT, R11, R8, 0x2, 0x1f ;  /* 0x0c401f00080b7f89 */ /* 0x001e2200000e0000 */
[----:B------:R-:W1:Y:S01]  /*0530*/  @!P2 I2F R7, c[0x0][0x18c] ;  /* 0x000063000007ab06 */ /* 0x000e620000201400 */
[----:B0-----:R-:W-:-:S05]  /*0540*/  FADD.FTZ R11, R8, R11 ;  /* 0x0000000b080b7221 */ /* 0x001fca0000010000 */
[----:B------:R-:W0:Y:S02]  /*0550*/  SHFL.BFLY PT, R10, R11, 0x1, 0x1f ;  /* 0x0c201f000b0a7f89 */ /* 0x000e2400000e0000 */
[----:B-1----:R-:W1:Y:S01]  /*0560*/  @!P2 MUFU.RCP R7, R7 ;  /* 0x000000070007a308 */ /* 0x002e620000001000 */
[----:B0-----:R-:W-:-:S04]  /*0570*/  FADD.FTZ R6, R11, R10 ;  /* 0x0000000a0b067221 */ /* 0x001fc80000010000 */
[----:B-1----:R-:W-:-:S06]  /*0580*/  @!P2 FFMA.FTZ R6, R6, R7, c[0x0][0x190] ;  /* 0x000064000606a623 */ /* 0x002fcc0000010007 */
[----:B------:R-:W0:Y:S02]  /*0590*/  @!P2 MUFU.RSQ R6, R6 ;  /* 0x000000060006a308 */ /* 0x000e240000001400 */
[----:B0-----:R-:W-:Y:S04]  /*05a0*/  @!P2 STS [0x4], R6 ;  /* 0x00000406ff00a388 */ /* 0x001fe80000000800 */
[----:B------:R-:W-:Y:S06]  /*05b0*/  BAR.SYNC.DEFER_BLOCKING 0x0 ;  /* 0x0000000000007b1d */ /* 0x000fec0000010000 */
[----:B------:R-:W0:Y:S02]  /*05c0*/  LDS.64 R12, [RZ] ;  /* 0x00000000ff0c7984 */ /* 0x000e240000000a00 */
[----:B0-----:R-:W-:-:S02]  /*05d0*/  FADD.FTZ R8, R4, -R12 ;  /* 0x8000000c04087221 */ /* 0x001fc40000010000 */
[----:B------:R-:W-:Y:S01]  /*05e0*/  FADD.FTZ R12, R5, -R12 ;  /* 0x8000000c050c7221 */ /* 0x000fe20000010000 */
[--C-:B----4-:R-:W-:Y:S01]  /*05f0*/  HADD2.F32 R4, -RZ, R3.reuse.H0_H0 ;  /* 0x20000003ff047230 */ /* 0x110fe20000004100 */
[-C--:B------:R-:W-:Y:S01]  /*0600*/  FMUL.FTZ R7, R8, R13.reuse ;  /* 0x0000000d08077220 */ /* 0x080fe20000410000 */
[--C-:B--2---:R-:W-:Y:S01]  /*0610*/  HADD2.F32 R5, -RZ, R2.reuse.H0_H0 ;  /* 0x20000002ff057230 */ /* 0x104fe20000004100 */
[----:B------:R-:W-:Y:S01]  /*0620*/  FMUL.FTZ R12, R12, R13 ;  /* 0x0000000d0c0c7220 */ /* 0x000fe20000410000 */
[----:B------:R-:W-:Y:S02]  /*0630*/  HADD2.F32 R3, -RZ, R3.H1_H1 ;  /* 0x30000003ff037230 */ /* 0x000fe40000004100 */
[----:B------:R-:W-:Y:S01]  /*0640*/  HADD2.F32 R8, -RZ, R2.H1_H1 ;  /* 0x30000002ff087230 */ /* 0x000fe20000004100 */
[----:B------:R-:W-:Y:S01]  /*0650*/  FFMA.FTZ R4, R4, R7, R5 ;  /* 0x0000000704047223 */ /* 0x000fe20000010005 */
[----:B------:R-:W-:-:S03]  /*0660*/  LEA R2, P0, R0, c[0x0][0x160], 0x2 ;  /* 0x0000580000027a11 */ /* 0x000fc600078010ff */
[----:B------:R-:W-:Y:S01]  /*0670*/  FFMA.FTZ R5, R3, R12, R8 ;  /* 0x0000000c03057223 */ /* 0x000fe20000010008 */
[----:B------:R-:W-:-:S04]  /*0680*/  LEA.HI.X R3, R0, c[0x0][0x164], RZ, 0x2, P0 ;  /* 0x0000590000037a11 */ /* 0x000fc800000f14ff */
[----:B------:R-:W-:-:S05]  /*0690*/  F2FP.PACK_AB R5, R5, R4 ;  /* 0x000000040505723e */ /* 0x000fca00000000ff */
[----:B------:R-:W-:Y:S01]  /*06a0*/  STG.E [R2.64], R5 ;  /* 0x0000000502007986 */ /* 0x000fe2000c101906 */
[----:B------:R-:W-:Y:S05]  /*06b0*/  EXIT ;  /* 0x000000000000794d */ /* 0x000fea0003800000 */
.L_x_2:
        /* <DEDUP_REMOVED lines=12> */
.L_x_73:


//--------------------- .text._ZN17fastertransformer15transpose102_v2I6__halfEEvPT_PKS2_iiii --------------------------
	.section	.text._ZN17fastertransformer15transpose102_v2I6__halfEEvPT_PKS2_iiii,"ax",@progbits
	.sectioninfo	@"SHI_REGISTERS=11"
	.align	128
        .global         _ZN17fastertransformer15transpose102_v2I6__halfEEvPT_PKS2_iiii
        .type           _ZN17fastertransformer15transpose102_v2I6__halfEEvPT_PKS2_iiii,@function
        .size           _ZN17fastertransformer15transpose102_v2I6__halfEEvPT_PKS2_iiii,(.L_x_74 - _ZN17fastertransformer15transpose102_v2I6__halfEEvPT_PKS2_iiii)
        .other          _ZN17fastertransformer15transpose102_v2I6__halfEEvPT_PKS2_iiii,@"STO_CUDA_ENTRY STV_DEFAULT"
_ZN17fastertransformer15transpose102_v2I6__halfEEvPT_PKS2_iiii:
.text._ZN17fastertransformer15transpose102_v2I6__halfEEvPT_PKS2_iiii:
[----:B------:R-:W-:Y:S02]  /*0000*/  IMAD.MOV.U32 R1, RZ, RZ, c[0x0][0x28] ;  /* 0x00000a00ff017624 */ /* 0x000fe400078e00ff */
[----:B------:R-:W0:Y:S01]  /*0010*/  I2F.U32.RP R4, c[0x0][0x17c] ;  /* 0x00005f0000047b06 */ /* 0x000e220000209000 */
[----:B------:R-:W1:Y:S01]  /*0020*/  S2R R0, SR_TID.X ;  /* 0x0000000000007919 */ /* 0x000e620000002100 */
[----:B------:R-:W-:-:S06]  /*0030*/  ISETP.NE.U32.AND P2, PT, RZ, c[0x0][0x17c], PT ;  /* 0x00005f00ff007a0c */ /* 0x000fcc0003f45070 */
[----:B0-----:R-:W0:Y:S01]  /*0040*/  MUFU.RCP R4, R4 ;  /* 0x0000000400047308 */ /* 0x001e220000001000 */
[----:B-1----:R-:W-:Y:S01]  /*0050*/  IMAD.SHL.U32 R0, R0, 0x2, RZ ;  /* 0x0000000200007824 */ /* 0x002fe200078e00ff */
[----:B0-----:R-:W-:-:S06]  /*0060*/  IADD3 R2, R4, 0xffffffe, RZ ;  /* 0x0ffffffe04027810 */ /* 0x001fcc0007ffe0ff */
[----:B------:R0:W1:Y:S02]  /*0070*/  F2I.FTZ.U32.TRUNC.NTZ R3, R2 ;  /* 0x0000000200037305 */ /* 0x000064000021f000 */
[----:B0-----:R-:W-:Y:S01]  /*0080*/  HFMA2.MMA R2, -RZ, RZ, 0, 0 ;  /* 0x00000000ff027435 */ /* 0x001fe200000001ff */
[----:B-1----:R-:W-:-:S04]  /*0090*/  IMAD.MOV R5, RZ, RZ, -R3 ;  /* 0x000000ffff057224 */ /* 0x002fc800078e0a03 */
[----:B------:R-:W-:-:S05]  /*00a0*/  IMAD R5, R5, c[0x0][0x17c], RZ ;  /* 0x00005f0005057a24 */ /* 0x000fca00078e02ff */
[----:B------:R-:W-:Y:S01]  /*00b0*/  IMAD.HI.U32 R3, R3, R5, R2 ;  /* 0x0000000503037227 */ /* 0x000fe200078e0002 */
[----:B------:R-:W-:-:S05]  /*00c0*/  LOP3.LUT R2, RZ, c[0x0][0x17c], RZ, 0x33, !PT ;  /* 0x00005f00ff027a12 */ /* 0x000fca00078e33ff */
[----:B------:R-:W-:-:S05]  /*00d0*/  IMAD.HI.U32 R3, R3, R0, RZ ;  /* 0x0000000003037227 */ /* 0x000fca00078e00ff */
[----:B------:R-:W-:-:S05]  /*00e0*/  IADD3 R5, -R3, RZ, RZ ;  /* 0x000000ff03057210 */ /* 0x000fca0007ffe1ff */
[----:B------:R-:W-:-:S05]  /*00f0*/  IMAD R0, R5, c[0x0][0x17c], R0 ;  /* 0x00005f0005007a24 */ /* 0x000fca00078e0200 */
[----:B------:R-:W-:-:S13]  /*0100*/  ISETP.GE.U32.AND P0, PT, R0, c[0x0][0x17c], PT ;  /* 0x00005f0000007a0c */ /* 0x000fda0003f06070 */
[----:B------:R-:W-:-:S04]  /*0110*/  @P0 IADD3 R0, R0, -c[0x0][0x17c], RZ ;  /* 0x80005f0000000a10 */ /* 0x000fc80007ffe0ff */
[----:B------:R-:W-:-:S13]  /*0120*/  ISETP.GE.U32.AND P1, PT, R0, c[0x0][0x17c], PT ;  /* 0x00005f0000007a0c */ /* 0x000fda0003f26070 */
[----:B------:R-:W-:-:S04]  /*0130*/  @P1 IADD3 R0, R0, -c[0x0][0x17c], RZ ;  /* 0x80005f0000001a10 */ /* 0x000fc80007ffe0ff */
[----:B------:R-:W-:-:S04]  /*0140*/  SEL R0, R2, R0, !P2 ;  /* 0x0000000002007207 */ /* 0x000fc80005000000 */
[----:B------:R-:W-:-:S13]  /*0150*/  ISETP.GE.AND P3, PT, R0, c[0x0][0x17c], PT ;  /* 0x00005f0000007a0c */ /* 0x000fda0003f66270 */
[----:B------:R-:W-:Y:S05]  /*0160*/  @P3 EXIT ;  /* 0x000000000000394d */ /* 0x000fea0003800000 */
[----:B------:R-:W0:Y:S01]  /*0170*/  S2R R5, SR_CTAID.X ;  /* 0x0000000000057919 */ /* 0x000e220000002500 */
[----:B------:R-:W-:Y:S01]  /*0180*/  @P0 IADD3 R3, R3, 0x1, RZ ;  /* 0x0000000103030810 */ /* 0x000fe20007ffe0ff */
[----:B------:R-:W-:Y:S01]  /*0190*/  ULDC.64 UR4, c[0x0][0x118] ;  /* 0x0000460000047ab9 */ /* 0x000fe20000000a00 */
[----:B------:R-:W-:Y:S01]  /*01a0*/  MOV R8, 0x4 ;  /* 0x0000000400087802 */ /* 0x000fe20000000f00 */
[----:B------:R-:W1:Y:S01]  /*01b0*/  S2R R6, SR_CTAID.Y ;  /* 0x0000000000067919 */ /* 0x000e620000002600 */
[----:B------:R-:W-:-:S04]  /*01c0*/  @P1 IADD3 R3, R3, 0x1, RZ ;  /* 0x0000000103031810 */ /* 0x000fc80007ffe0ff */
[----:B------:R-:W-:Y:S01]  /*01d0*/  SEL R4, R2, R3, !P2 ;  /* 0x0000000302047207 */ /* 0x000fe20005000000 */
[----:B0-----:R-:W-:-:S04]  /*01e0*/  IMAD R5, R5, c[0x0][0x170], RZ ;  /* 0x00005c0005057a24 */ /* 0x001fc800078e02ff */
[----:B-1----:R-:W-:-:S04]  /*01f0*/  IMAD R3, R6, c[0x0][0x17c], R5 ;  /* 0x00005f0006037a24 */ /* 0x002fc800078e0205 */
[----:B------:R-:W-:-:S04]  /*0200*/  IMAD R3, R4, c[0x0][0x174], R3 ;  /* 0x00005d0004037a24 */ /* 0x000fc800078e0203 */
[----:B------:R-:W-:-:S05]  /*0210*/  IMAD.IADD R3, R0, 0x1, R3 ;  /* 0x0000000100037824 */ /* 0x000fca00078e0203 */
[----:B------:R-:W-:-:S05]  /*0220*/  SHF.R.S32.HI R3, RZ, 0x1, R3 ;  /* 0x00000001ff037819 */ /* 0x000fca0000011403 */
[----:B------:R-:W-:-:S06]  /*0230*/  IMAD.WIDE R2, R3, R8, c[0x0][0x168] ;  /* 0x00005a0003027625 */ /* 0x000fcc00078e0208 */
[----:B------:R-:W2:Y:S01]  /*0240*/  LDG.E R3, [R2.64] ;  /* 0x0000000402037981 */ /* 0x000ea2000c1e1900 */
[----:B------:R-:W-:-:S04]  /*0250*/  IMAD R5, R6, c[0x0][0x178], R5 ;  /* 0x00005e0006057a24 */ /* 0x000fc800078e0205 */
[----:B------:R-:W-:-:S04]  /*0260*/  IMAD R5, R4, c[0x0][0x17c], R5 ;  /* 0x00005f0004057a24 */ /* 0x000fc800078e0205 */
[----:B------:R-:W-:-:S05]  /*0270*/  IMAD.IADD R5, R0, 0x1, R5 ;  /* 0x0000000100057824 */ /* 0x000fca00078e0205 */
[----:B------:R-:W-:-:S05]  /*0280*/  SHF.R.S32.HI R5, RZ, 0x1, R5 ;  /* 0x00000001ff057819 */ /* 0x000fca0000011405 */
[----:B------:R-:W-:-:S05]  /*0290*/  IMAD.WIDE R4, R5, R8, c[0x0][0x160] ;  /* 0x0000580005047625 */ /* 0x000fca00078e0208 */
[----:B--2---:R-:W-:Y:S01]  /*02a0*/  STG.E [R4.64], R3 ;  /* 0x0000000304007986 */ /* 0x004fe2000c101904 */
[----:B------:R-:W-:Y:S05]  /*02b0*/  EXIT ;  /* 0x000000000000794d */ /* 0x000fea0003800000 */
.L_x_3:
        /* <DEDUP_REMOVED lines=12> */
.L_x_74:


//--------------------- .text._ZN17fastertransformer27calAttnScore_valueBuf_largeI6__halfEEvPT_PKS2_S5_S5_S5_iiifS3_S5_iiii --------------------------
	.section	.text._ZN17fastertransformer27calAttnScore_valueBuf_largeI6__halfEEvPT_PKS2_S5_S5_S5_iiifS3_S5_iiii,"ax",@progbits
	.sectioninfo	@"SHI_REGISTERS=21"
	.align	128
        .global         _ZN17fastertransformer27calAttnScore_valueBuf_largeI6__halfEEvPT_PKS2_S5_S5_S5_iiifS3_S5_iiii
        .type           _ZN17fastertransformer27calAttnScore_valueBuf_largeI6__halfEEvPT_PKS2_S5_S5_S5_iiifS3_S5_iiii,@function
        .size           _ZN17fastertransformer27calAttnScore_valueBuf_largeI6__halfEEvPT_PKS2_S5_S5_S5_iiifS3_S5_iiii,(.L_x_71 - _ZN17fastertransformer27calAttnScore_valueBuf_largeI6__halfEEvPT_PKS2_S5_S5_S5_iiifS3_S5_iiii)
        .other          _ZN17fastertransformer27calAttnScore_valueBuf_largeI6__halfEEvPT_PKS2_S5_S5_S5_iiifS3_S5_iiii,@"STO_CUDA_ENTRY STV_DEFAULT"
_ZN17fastertransformer27calAttnScore_valueBuf_largeI6__halfEEvPT_PKS2_S5_S5_S5_iiifS3_S5_iiii:
.text._ZN17fastertransformer27calAttnScore_valueBuf_largeI6__halfEEvPT_PKS2_S5_S5_S5_iiifS3_S5_iiii:
[----:B------:R-:W-:Y:S02]  /*0000*/  IMAD.MOV.U32 R1, RZ, RZ, c[0x0][0x28] ;  /* 0x00000a00ff017624 */ /* 0x000fe400078e00ff */
[----:B------:R-:W0:Y:S01]  /*0010*/  S2R R2, SR_TID.X ;  /* 0x0000000000027919 */ /* 0x000e220000002100 */
[----:B------:R-:W-:Y:S01]  /*0020*/  ULDC.64 UR4, c[0x0][0x118] ;  /* 0x0000460000047ab9 */ /* 0x000fe20000000a00 */
[----:B------:R-:W-:Y:S01]  /*0030*/  BSSY B0, `(.L_x_4) ;  /* 0x0000035000007945 */ /* 0x000fe20003800000 */
[----:B------:R-:W-:Y:S01]  /*0040*/  IMAD.MOV.U32 R8, RZ, RZ, -0x39e3c000 ;  /* 0xc61c4000ff087424 */ /* 0x000fe200078e00ff */
[----:B------:R-:W1:Y:S04]  /*0050*/  S2R R3, SR_CTAID.X ;  /* 0x0000000000037919 */ /* 0x000e680000002500 */
[----:B------:R-:W2:Y:S04]  /*0060*/  S2R R4, SR_CTAID.Y ;  /* 0x0000000000047919 */ /* 0x000ea80000002600 */
[----:B------:R-:W3:Y:S01]  /*0070*/  S2R R5, SR_CTAID.Z ;  /* 0x0000000000057919 */ /* 0x000ee20000002700 */
[----:B0-----:R-:W-:-:S04]  /*0080*/  IMAD.SHL.U32 R0, R2, 0x2, RZ ;  /* 0x0000000202007824 */ /* 0x001fc800078e00ff */
[----:B-1----:R-:W-:Y:S01]  /*0090*/  IMAD R7, R3, c[0x0][0x188], R0 ;  /* 0x0000620003077a24 */ /* 0x002fe200078e0200 */
[----:B------:R-:W-:-:S03]  /*00a0*/  ISETP.GE.AND P0, PT, R0, c[0x0][0x190], PT ;  /* 0x0000640000007a0c */ /* 0x000fc60003f06270 */
[----:B--2---:R-:W-:Y:S01]  /*00b0*/  IMAD R6, R4, c[0x0][0x18c], R7 ;  /* 0x0000630004067a24 */ /* 0x004fe200078e0207 */
[----:B------:R-:W-:-:S03]  /*00c0*/  HFMA2.MMA R7, -RZ, RZ, -6.109375, 2 ;  /* 0xc61c4000ff077435 */ /* 0x000fc600000001ff */
[----:B---3--:R-:W-:-:S05]  /*00d0*/  IMAD R6, R5, c[0x0][0x190], R6 ;  /* 0x0000640005067a24 */ /* 0x008fca00078e0206 */
[----:B------:R-:W-:Y:S01]  /*00e0*/  SHF.R.S32.HI R6, RZ, 0x1, R6 ;  /* 0x00000001ff067819 */ /* 0x000fe20000011406 */
[----:B------:R-:W-:Y:S05]  /*00f0*/  @P0 BRA `(.L_x_5) ;  /* 0x0000028000000947 */ /* 0x000fea0003800000 */
[----:B------:R-:W-:Y:S02]  /*0100*/  IMAD.MOV.U32 R15, RZ, RZ, 0x4 ;  /* 0x00000004ff0f7424 */ /* 0x000fe400078e00ff */
[----:B------:R-:W-:Y:S02]  /*0110*/  IMAD R14, R3, c[0x0][0x18c], R0 ;  /* 0x00006300030e7a24 */ /* 0x000fe400078e0200 */
[----:B------:R-:W-:-:S04]  /*0120*/  IMAD.WIDE R8, R6, R15, c[0x0][0x168] ;  /* 0x00005a0006087625 */ /* 0x000fc800078e020f */
[CC--:B------:R-:W-:Y:S02]  /*0130*/  IMAD.WIDE R10, R6.reuse, R15.reuse, c[0x0][0x170] ;  /* 0x00005c00060a7625 */ /* 0x0c0fe400078e020f */
[----:B------:R-:W2:Y:S02]  /*0140*/  LDG.E R8, [R8.64] ;  /* 0x0000000408087981 */ /* 0x000ea4000c1e1900 */
[----:B------:R-:W-:Y:S02]  /*0150*/  IMAD R14, R5, c[0x0][0x190], R14 ;  /* 0x00006400050e7a24 */ /* 0x000fe400078e020e */
[----:B------:R-:W3:Y:S01]  /*0160*/  LDG.E R10, [R10.64] ;  /* 0x000000040a0a7981 */ /* 0x000ee2000c1e1900 */
[----:B------:R-:W-:Y:S02]  /*0170*/  IMAD.WIDE R12, R6, R15, c[0x0][0x178] ;  /* 0x00005e00060c7625 */ /* 0x000fe400078e020f */
[----:B------:R-:W-:-:S04]  /*0180*/  SHF.R.S32.HI R14, RZ, 0x1, R14 ;  /* 0x00000001ff0e7819 */ /* 0x000fc8000001140e */
[----:B------:R-:W4:Y:S01]  /*0190*/  LDG.E R12, [R12.64] ;  /* 0x000000040c0c7981 */ /* 0x000f22000c1e1900 */
[----:B------:R-:W-:-:S06]  /*01a0*/  IMAD.WIDE R14, R14, R15, c[0x0][0x180] ;  /* 0x000060000e0e7625 */ /* 0x000fcc00078e020f */
[----:B------:R-:W5:Y:S01]  /*01b0*/  LDG.E R14, [R14.64] ;  /* 0x000000040e0e7981 */ /* 0x000f62000c1e1900 */
[----:B--2---:R-:W-:Y:S02]  /*01c0*/  HADD2.F32 R7, -RZ, R8.H0_H0 ;  /* 0x20000008ff077230 */ /* 0x004fe40000004100 */
[----:B---3--:R-:W-:Y:S02]  /*01d0*/  HADD2.F32 R16, -RZ, R10.H0_H0 ;  /* 0x2000000aff107230 */ /* 0x008fe40000004100 */
[----:B------:R-:W-:-:S03]  /*01e0*/  HADD2.F32 R8, -RZ, R8.H1_H1 ;  /* 0x30000008ff087230 */ /* 0x000fc60000004100 */
[----:B------:R-:W-:Y:S01]  /*01f0*/  FADD.FTZ R16, R7, R16 ;  /* 0x0000001007107221 */ /* 0x000fe20000010000 */
[----:B------:R-:W-:Y:S02]  /*0200*/  HADD2.F32 R7, -RZ, R10.H1_H1 ;  /* 0x3000000aff077230 */ /* 0x000fe40000004100 */
[--C-:B----4-:R-:W-:Y:S02]  /*0210*/  HADD2.F32 R17, -RZ, R12.reuse.H0_H0 ;  /* 0x2000000cff117230 */ /* 0x110fe40000004100 */
[----:B------:R-:W-:Y:S01]  /*0220*/  HADD2.F32 R12, -RZ, R12.H1_H1 ;  /* 0x3000000cff0c7230 */ /* 0x000fe20000004100 */
[----:B------:R-:W-:-:S04]  /*0230*/  FADD.FTZ R7, R8, R7 ;  /* 0x0000000708077221 */ /* 0x000fc80000010000 */
[----:B------:R-:W-:Y:S01]  /*0240*/  FADD.FTZ R7, R7, R12 ;  /* 0x0000000c07077221 */ /* 0x000fe20000010000 */
[--C-:B-----5:R-:W-:Y:S01]  /*0250*/  HADD2.F32 R12, -RZ, R14.reuse.H0_H0 ;  /* 0x2000000eff0c7230 */ /* 0x120fe20000004100 */
[----:B------:R-:W-:Y:S01]  /*0260*/  FADD.FTZ R16, R16, R17 ;  /* 0x0000001110107221 */ /* 0x000fe20000010000 */
[----:B------:R-:W-:Y:S01]  /*0270*/  HADD2.F32 R14, -RZ, R14.H1_H1 ;  /* 0x3000000eff0e7230 */ /* 0x000fe20000004100 */
[----:B------:R-:W-:Y:S02]  /*0280*/  FMUL.FTZ R9, R7, c[0x0][0x194] ;  /* 0x0000650007097a20 */ /* 0x000fe40000410000 */
[----:B------:R-:W-:Y:S02]  /*0290*/  FMUL.FTZ R12, R12, 1 ;  /* 0x3f8000000c0c7820 */ /* 0x000fe40000410000 */
[----:B------:R-:W-:Y:S02]  /*02a0*/  FMUL.FTZ R16, R16, c[0x0][0x194] ;  /* 0x0000650010107a20 */ /* 0x000fe40000410000 */
[----:B------:R-:W-:Y:S01]  /*02b0*/  FMUL.FTZ R17, R14, 1 ;  /* 0x3f8000000e117820 */ /* 0x000fe20000410000 */
[----:B------:R-:W-:Y:S08]  /*02c0*/  F2F.F64.F32 R8, R9 ;  /* 0x0000000900087310 */ /* 0x000ff00000201800 */
[----:B------:R-:W-:Y:S08]  /*02d0*/  F2F.F64.F32 R10, R16 ;  /* 0x00000010000a7310 */ /* 0x000ff00000201800 */
[----:B------:R-:W0:Y:S08]  /*02e0*/  F2F.F64.F32 R12, R12 ;  /* 0x0000000c000c7310 */ /* 0x000e300000201800 */
[----:B------:R-:W1:Y:S01]  /*02f0*/  F2F.F64.F32 R14, R17 ;  /* 0x00000011000e7310 */ /* 0x000e620000201800 */
[----:B0-----:R-:W0:-:S04]  /*0300*/  DFMA R10, R12, -10000, R10 ;  /* 0xc0c388000c0a782b */ /* 0x001e08000000000a */
[----:B-1----:R-:W1:-:S03]  /*0310*/  DFMA R14, R14, -10000, R8 ;  /* 0xc0c388000e0e782b */ /* 0x002e460000000008 */
[----:B0-----:R-:W0:Y:S01]  /*0320*/  F2F.F32.F64 R7, R10 ;  /* 0x0000000a00077310 */ /* 0x001e220000301000 */
[----:B------:R-:W0:-:S07]  /*0330*/  DSETP.GEU.AND P1, PT, |R10|, c[0x2][0x0], PT ;  /* 0x008000000a00762a */ /* 0x000e0e0003f2e200 */
[----:B-1----:R-:W1:Y:S01]  /*0340*/  F2F.F32.F64 R8, R14 ;  /* 0x0000000e00087310 */ /* 0x002e620000301000 */
[----:B------:R-:W1:-:S06]  /*0350*/  DSETP.GEU.AND P2, PT, |R14|, c[0x2][0x0], PT ;  /* 0x008000000e00762a */ /* 0x000e4c0003f4e200 */
[----:B0-----:R-:W-:-:S08]  /*0360*/  @!P1 FMUL R7, R7, 1.175494350822287508e-38 ;  /* 0x0080000007079820 */ /* 0x001fd00000400000 */
[----:B-1----:R-:W-:Y:S02]  /*0370*/  @!P2 FMUL R8, R8, 1.175494350822287508e-38 ;  /* 0x008000000808a820 */ /* 0x002fe40000400000 */
.L_x_5:
[----:B------:R-:W-:Y:S05]  /*0380*/  BSYNC B0 ;  /* 0x0000000000007941 */ /* 0x000fea0003800000 */
.L_x_4:
[CC--:B------:R-:W-:Y:S01]  /*0390*/  FSETP.GT.FTZ.AND P1, PT, R7.reuse, R8.reuse, PT ;  /* 0x000000080700720b */ /* 0x0c0fe20003f34000 */
[----:B------:R-:W-:Y:S01]  /*03a0*/  BSSY B0, `(.L_x_6) ;  /* 0x0000026000007945 */ /* 0x000fe20003800000 */
[----:B------:R-:W-:Y:S02]  /*03b0*/  IADD3 R16, R2, 0x1f, RZ ;  /* 0x0000001f02107810 */ /* 0x000fe40007ffe0ff */
[----:B------:R-:W-:Y:S02]  /*03c0*/  FSEL R10, R7, R8, P1 ;  /* 0x00000008070a7208 */ /* 0x000fe40000800000 */
[----:B------:R-:W-:-:S03]  /*03d0*/  ISETP.GT.U32.AND P3, PT, R16, 0x3e, PT ;  /* 0x0000003e1000780c */ /* 0x000fc60003f64070 */
[----:B------:R-:W0:Y:S02]  /*03e0*/  SHFL.BFLY PT, R9, R10, 0x10, 0x1f ;  /* 0x0e001f000a097f89 */ /* 0x000e2400000e0000 */
[----:B0-----:R-:W-:Y:S02]  /*03f0*/  FMNMX.FTZ R11, R10, R9, !PT ;  /* 0x000000090a0b7209 */ /* 0x001fe40007810000 */
[----:B------:R-:W-:-:S03]  /*0400*/  MOV R10, 0xc61c4000 ;  /* 0xc61c4000000a7802 */ /* 0x000fc60000000f00 */
[----:B------:R-:W0:Y:S02]  /*0410*/  SHFL.BFLY PT, R12, R11, 0x8, 0x1f ;  /* 0x0d001f000b0c7f89 */ /* 0x000e2400000e0000 */
[----:B0-----:R-:W-:Y:S02]  /*0420*/  FMNMX.FTZ R12, R11, R12, !PT ;  /* 0x0000000c0b0c7209 */ /* 0x001fe40007810000 */
[----:B------:R-:W-:-:S03]  /*0430*/  SHF.R.S32.HI R11, RZ, 0x1f, R2 ;  /* 0x0000001fff0b7819 */ /* 0x000fc60000011402 */
[----:B------:R-:W0:Y:S01]  /*0440*/  SHFL.BFLY PT, R9, R12, 0x4, 0x1f ;  /* 0x0c801f000c097f89 */ /* 0x000e2200000e0000 */
[----:B------:R-:W-:Y:S02]  /*0450*/  LEA.HI R11, R11, R2, RZ, 0x5 ;  /* 0x000000020b0b7211 */ /* 0x000fe400078f28ff */
[----:B0-----:R-:W-:Y:S02]  /*0460*/  FMNMX.FTZ R13, R12, R9, !PT ;  /* 0x000000090c0d7209 */ /* 0x001fe40007810000 */
[----:B------:R-:W0:Y:S01]  /*0470*/  S2R R9, SR_LANEID ;  /* 0x0000000000097919 */ /* 0x000e220000000000 */
[----:B------:R-:W-:-:S03]  /*0480*/  SHF.R.S32.HI R12, RZ, 0x5, R11 ;  /* 0x00000005ff0c7819 */ /* 0x000fc6000001140b */
[----:B------:R-:W1:Y:S04]  /*0490*/  SHFL.BFLY PT, R14, R13, 0x2, 0x1f ;  /* 0x0c401f000d0e7f89 */ /* 0x000e6800000e0000 */
[----:B0-----:R-:W-:Y:S04]  /*04a0*/  @!P3 STS [R9.X4], R10 ;  /* 0x0000000a0900b388 */ /* 0x001fe80000004800 */
[----:B------:R-:W-:Y:S01]  /*04b0*/  BAR.SYNC.DEFER_BLOCKING 0x0 ;  /* 0x0000000000007b1d */ /* 0x000fe20000010000 */
[----:B-1----:R-:W-:Y:S02]  /*04c0*/  FMNMX.FTZ R14, R13, R14, !PT ;  /* 0x0000000e0d0e7209 */ /* 0x002fe40007810000 */
[----:B------:R-:W-:-:S03]  /*04d0*/  ISETP.NE.AND P2, PT, R9, RZ, PT ;  /* 0x000000ff0900720c */ /* 0x000fc60003f45270 */
[----:B------:R-:W0:Y:S02]  /*04e0*/  SHFL.BFLY PT, R15, R14, 0x1, 0x1f ;  /* 0x0c201f000e0f7f89 */ /* 0x000e2400000e0000 */
[----:B0-----:R-:W-:-:S08]  /*04f0*/  FMNMX.FTZ R15, R14, R15, !PT ;  /* 0x0000000f0e0f7209 */ /* 0x001fd00007810000 */
[----:B------:R0:W-:Y:S04]  /*0500*/  @!P2 STS [R12.X4], R15 ;  /* 0x0000000f0c00a388 */ /* 0x0001e80000004800 */
[----:B------:R-:W-:Y:S06]  /*0510*/  BAR.SYNC.DEFER_BLOCKING 0x0 ;  /* 0x0000000000007b1d */ /* 0x000fec0000010000 */
[----:B------:R-:W-:Y:S05]  /*0520*/  @P3 BRA `(.L_x_7) ;  /* 0x000000d000003947 */ /* 0x000fea0003800000 */
[----:B0-----:R0:W1:Y:S01]  /*0530*/  LDS R13, [R9.X4] ;  /* 0x00000000090d7984 */ /* 0x0010620000004800 */
[----:B------:R-:W-:Y:S05]  /*0540*/  BRA.DIV ~URZ, `(.L_x_8) ;  /* 0x00000a427f007947 */ /* 0x000fea000b800000 */
[----:B-1----:R1:W2:Y:S02]  /*0550*/  SHFL.BFLY PT, R10, R13, 0x10, 0x1f ;  /* 0x0e001f000d0a7f89 */ /* 0x0022a400000e0000 */
.L_x_20:
[----:B-12---:R-:W-:Y:S01]  /*0560*/  FMNMX.FTZ R13, R13, R10, !PT ;  /* 0x0000000a0d0d7209 */ /* 0x006fe20007810000 */
[----:B------:R-:W-:Y:S05]  /*0570*/  BRA.DIV ~URZ, `(.L_x_9) ;  /* 0x00000a827f007947 */ /* 0x000fea000b800000 */
[----:B------:R-:W1:Y:S02]  /*0580*/  SHFL.BFLY PT, R10, R13, 0x8, 0x1f ;  /* 0x0d001f000d0a7f89 */ /* 0x000e6400000e0000 */
[----:B-1----:R-:W-:-:S05]  /*0590*/  FMNMX.FTZ R10, R13, R10, !PT ;  /* 0x0000000a0d0a7209 */ /* 0x002fca0007810000 */
[----:B------:R-:W1:Y:S02]  /*05a0*/  SHFL.BFLY PT, R11, R10, 0x4, 0x1f ;  /* 0x0c801f000a0b7f89 */ /* 0x000e6400000e0000 */
[----:B-1----:R-:W-:-:S05]  /*05b0*/  FMNMX.FTZ R11, R10, R11, !PT ;  /* 0x0000000b0a0b7209 */ /* 0x002fca0007810000 */
[----:B------:R-:W1:Y:S02]  /*05c0*/  SHFL.BFLY PT, R14, R11, 0x2, 0x1f ;  /* 0x0c401f000b0e7f89 */ /* 0x000e6400000e0000 */
[----:B-1----:R-:W-:-:S05]  /*05d0*/  FMNMX.FTZ R14, R11, R14, !PT ;  /* 0x0000000e0b0e7209 */ /* 0x002fca0007810000 */
[----:B------:R1:W2:Y:S02]  /*05e0*/  SHFL.BFLY PT, R15, R14, 0x1, 0x1f ;  /* 0x0c201f000e0f7f89 */ /* 0x0002a400000e0000 */
.L_x_21:
[----:B--2---:R-:W-:Y:S02]  /*05f0*/  FMNMX.FTZ R15, R15, R14, !PT ;  /* 0x0000000e0f0f7209 */ /* 0x004fe40007810000 */
.L_x_7:
[----:B0-----:R-:W-:Y:S05]  /*0600*/  BSYNC B0 ;  /* 0x0000000000007941 */ /* 0x001fea0003800000 */
.L_x_6:
[----:B------:R-:W-:Y:S01]  /*0610*/  ISETP.NE.AND P1, PT, R2, RZ, PT ;  /* 0x000000ff0200720c */ /* 0x000fe20003f25270 */
[----:B------:R-:W-:Y:S01]  /*0620*/  WARPSYNC 0xffffffff ;  /* 0xffffffff00007948 */ /* 0x000fe20003800000 */
[----:B------:R-:W-:Y:S11]  /*0630*/  BSSY B0, `(.L_x_10) ;  /* 0x0000029000007945 */ /* 0x000ff60003800000 */
[----:B------:R-:W-:Y:S04]  /*0640*/  @!P1 STS [0x80], R15 ;  /* 0x0000800fff009388 */ /* 0x000fe80000000800 */
[----:B------:R-:W-:Y:S06]  /*0650*/  BAR.SYNC.DEFER_BLOCKING 0x0 ;  /* 0x0000000000007b1d */ /* 0x000fec0000010000 */
[----:B------:R-:W0:Y:S04]  /*0660*/  @!P0 LDS R10, [0x80] ;  /* 0x00008000ff0a8984 */ /* 0x000e280000000800 */
[----:B------:R-:W-:Y:S01]  /*0670*/  @!P3 STS [R9.X4], RZ ;  /* 0x000000ff0900b388 */ /* 0x000fe20000004800 */
[----:B0-----:R-:W-:-:S02]  /*0680*/  @!P0 FADD.FTZ R11, -R10, R7 ;  /* 0x000000070a0b8221 */ /* 0x001fc40000010100 */
[----:B------:R-:W-:Y:S02]  /*0690*/  @!P0 FADD.FTZ R10, -R10, R8 ;  /* 0x000000080a0a8221 */ /* 0x000fe40000010100 */
[----:B------:R-:W-:Y:S02]  /*06a0*/  IMAD.MOV.U32 R7, RZ, RZ, RZ ;  /* 0x000000ffff077224 */ /* 0x000fe400078e00ff */
[----:B------:R-:W-:Y:S02]  /*06b0*/  IMAD.MOV.U32 R8, RZ, RZ, RZ ;  /* 0x000000ffff087224 */ /* 0x000fe400078e00ff */
[----:B------:R-:W-:Y:S02]  /*06c0*/  @!P0 FMUL.FTZ R11, R11, 1.4426950216293334961 ;  /* 0x3fb8aa3b0b0b8820 */ /* 0x000fe40000410000 */
[----:B------:R-:W-:Y:S02]  /*06d0*/  @!P0 FMUL.FTZ R10, R10, 1.4426950216293334961 ;  /* 0x3fb8aa3b0a0a8820 */ /* 0x000fe40000410000 */
[----:B------:R-:W-:Y:S08]  /*06e0*/  @!P0 MUFU.EX2 R7, R11 ;  /* 0x0000000b00078308 */ /* 0x000ff00000000800 */
[----:B------:R-:W0:Y:S02]  /*06f0*/  @!P0 MUFU.EX2 R8, R10 ;  /* 0x0000000a00088308 */ /* 0x000e240000000800 */
[----:B0-----:R-:W-:-:S05]  /*0700*/  FADD.FTZ R13, R8, R7 ;  /* 0x00000007080d7221 */ /* 0x001fca0000010000 */
[----:B-1----:R-:W0:Y:S02]  /*0710*/  SHFL.BFLY PT, R14, R13, 0x10, 0x1f ;  /* 0x0e001f000d0e7f89 */ /* 0x002e2400000e0000 */
[----:B0-----:R-:W-:-:S05]  /*0720*/  FADD.FTZ R14, R13, R14 ;  /* 0x0000000e0d0e7221 */ /* 0x001fca0000010000 */
[----:B------:R-:W0:Y:S02]  /*0730*/  SHFL.BFLY PT, R15, R14, 0x8, 0x1f ;  /* 0x0d001f000e0f7f89 */ /* 0x000e2400000e0000 */
[----:B0-----:R-:W-:-:S05]  /*0740*/  FADD.FTZ R15, R14, R15 ;  /* 0x0000000f0e0f7221 */ /* 0x001fca0000010000 */
[----:B------:R-:W0:Y:S02]  /*0750*/  SHFL.BFLY PT, R16, R15, 0x4, 0x1f ;  /* 0x0c801f000f107f89 */ /* 0x000e2400000e0000 */
[----:B0-----:R-:W-:-:S05]  /*0760*/  FADD.FTZ R16, R15, R16 ;  /* 0x000000100f107221 */ /* 0x001fca0000010000 */
[----:B------:R-:W0:Y:S02]  /*0770*/  SHFL.BFLY PT, R11, R16, 0x2, 0x1f ;  /* 0x0c401f00100b7f89 */ /* 0x000e2400000e0000 */
[----:B0-----:R-:W-:-:S05]  /*0780*/  FADD.FTZ R11, R16, R11 ;  /* 0x0000000b100b7221 */ /* 0x001fca0000010000 */
[----:B------:R-:W0:Y:S02]  /*0790*/  SHFL.BFLY PT, R18, R11, 0x1, 0x1f ;  /* 0x0c201f000b127f89 */ /* 0x000e2400000e0000 */
[----:B0-----:R-:W-:Y:S02]  /*07a0*/  FADD.FTZ R17, R11, R18 ;  /* 0x000000120b117221 */ /* 0x001fe40000010000 */
[----:B------:R-:W-:Y:S06]  /*07b0*/  BAR.SYNC.DEFER_BLOCKING 0x0 ;  /* 0x0000000000007b1d */ /* 0x000fec0000010000 */
[----:B------:R0:W-:Y:S04]  /*07c0*/  @!P2 STS [R12.X4], R17 ;  /* 0x000000110c00a388 */ /* 0x0001e80000004800 */
[----:B------:R-:W-:Y:S06]  /*07d0*/  BAR.SYNC.DEFER_BLOCKING 0x0 ;  /* 0x0000000000007b1d */ /* 0x000fec0000010000 */
[----:B------:R-:W-:Y:S05]  /*07e0*/  @P3 BRA `(.L_x_11) ;  /* 0x000000d000003947 */ /* 0x000fea0003800000 */
[----:B0-----:R-:W0:Y:S01]  /*07f0*/  LDS R2, [R2.X4] ;  /* 0x0000000002027984 */ /* 0x001e220000004800 */
[----:B------:R-:W-:Y:S05]  /*0800*/  BRA.DIV ~URZ, `(.L_x_12) ;  /* 0x000009827f007947 */ /* 0x000fea000b800000 */
[----:B0-----:R0:W1:Y:S02]  /*0810*/  SHFL.BFLY PT, R9, R2, 0x10, 0x1f ;  /* 0x0e001f0002097f89 */ /* 0x00106400000e0000 */
.L_x_22:
[----:B-1----:R-:W-:Y:S01]  /*0820*/  FADD.FTZ R13, R2, R9 ;  /* 0x00000009020d7221 */ /* 0x002fe20000010000 */
[----:B------:R-:W-:Y:S05]  /*0830*/  BRA.DIV ~URZ, `(.L_x_13) ;  /* 0x000009d27f007947 */ /* 0x000fea000b800000 */
[----:B0-----:R-:W0:Y:S02]  /*0840*/  SHFL.BFLY PT, R2, R13, 0x8, 0x1f ;  /* 0x0d001f000d027f89 */ /* 0x001e2400000e0000 */
[----:B0-----:R-:W-:-:S05]  /*0850*/  FADD.FTZ R2, R13, R2 ;  /* 0x000000020d027221 */ /* 0x001fca0000010000 */
[----:B------:R-:W0:Y:S02]  /*0860*/  SHFL.BFLY PT, R9, R2, 0x4, 0x1f ;  /* 0x0c801f0002097f89 */ /* 0x000e2400000e0000 */
[----:B0-----:R-:W-:-:S05]  /*0870*/  FADD.FTZ R9, R2, R9 ;  /* 0x0000000902097221 */ /* 0x001fca0000010000 */
[----:B------:R-:W0:Y:S02]  /*0880*/  SHFL.BFLY PT, R10, R9, 0x2, 0x1f ;  /* 0x0c401f00090a7f89 */ /* 0x000e2400000e0000 */
[----:B0-----:R-:W-:-:S05]  /*0890*/  FADD.FTZ R17, R9, R10 ;  /* 0x0000000a09117221 */ /* 0x001fca0000010000 */
[----:B------:R0:W1:Y:S02]  /*08a0*/  SHFL.BFLY PT, R10, R17, 0x1, 0x1f ;  /* 0x0c201f00110a7f89 */ /* 0x00006400000e0000 */
.L_x_23:
[----:B01----:R-:W-:Y:S02]  /*08b0*/  FADD.FTZ R17, R10, R17 ;  /* 0x000000110a117221 */ /* 0x003fe40000010000 */
.L_x_11:
[----:B0-----:R-:W-:Y:S05]  /*08c0*/  BSYNC B0 ;  /* 0x0000000000007941 */ /* 0x001fea0003800000 */
.L_x_10:
[----:B------:R0:W-:Y:S01]  /*08d0*/  @!P1 STS [0x84], R17 ;  /* 0x00008411ff009388 */ /* 0x0001e20000000800 */
[----:B------:R-:W-:Y:S01]  /*08e0*/  WARPSYNC 0xffffffff ;  /* 0xffffffff00007948 */ /* 0x000fe20003800000 */
[----:B------:R-:W-:Y:S02]  /*08f0*/  BSSY B0, `(.L_x_14) ;  /* 0x000000c000007945 */ /* 0x000fe40003800000 */
[----:B------:R-:W-:Y:S01]  /*0900*/  BAR.SYNC.DEFER_BLOCKING 0x0 ;  /* 0x0000000000007b1d */ /* 0x000fe20000010000 */
[----:B------:R-:W-:-:S05]  /*0910*/  ISETP.GE.AND P2, PT, R0, c[0x0][0x1b4], PT ;  /* 0x00006d0000007a0c */ /* 0x000fca0003f46270 */
[----:B------:R-:W-:Y:S05]  /*0920*/  @P0 BRA `(.L_x_15) ;  /* 0x0000008000000947 */ /* 0x000fea0003800000 */
[----:B0-----:R-:W0:Y:S01]  /*0930*/  LDS R2, [0x84] ;  /* 0x00008400ff027984 */ /* 0x001e220000000800 */
[----:B------:R-:W-:Y:S01]  /*0940*/  HFMA2.MMA R11, -RZ, RZ, 0, 2.384185791015625e-07 ;  /* 0x00000004ff0b7435 */ /* 0x000fe200000001ff */
[----:B0-----:R-:W0:Y:S02]  /*0950*/  MUFU.RCP R2, R2 ;  /* 0x0000000200027308 */ /* 0x001e240000001000 */
[C---:B0-----:R-:W-:Y:S02]  /*0960*/  FMUL.FTZ R9, R2.reuse, R7 ;  /* 0x0000000702097220 */ /* 0x041fe40000410000 */
[----:B------:R-:W-:-:S05]  /*0970*/  FMUL.FTZ R8, R2, R8 ;  /* 0x0000000802087220 */ /* 0x000fca0000410000 */
[----:B------:R-:W-:Y:S01]  /*0980*/  IMAD.WIDE R6, R6, R11, c[0x0][0x160] ;  /* 0x0000580006067625 */ /* 0x000fe200078e020b */
[----:B------:R-:W-:-:S05]  /*0990*/  F2FP.PACK_AB R9, R8, R9 ;  /* 0x000000090809723e */ /* 0x000fca00000000ff */
[----:B------:R0:W-:Y:S02]  /*09a0*/  STG.E [R6.64], R9 ;  /* 0x0000000906007986 */ /* 0x0001e4000c101904 */
.L_x_15:
[----:B0-----:R-:W-:Y:S05]  /*09b0*/  BSYNC B0 ;  /* 0x0000000000007941 */ /* 0x001fea0003800000 */
.L_x_14:
[----:B------:R-:W-:Y:S05]  /*09c0*/  @P2 EXIT ;  /* 0x000000000000294d */ /* 0x000fea0003800000 */
[----:B------:R-:W0:Y:S01]  /*09d0*/  I2F.U32.RP R8, c[0x0][0x190] ;  /* 0x0000640000087b06 */ /* 0x000e220000209000 */
[----:B------:R-:W-:Y:S01]  /*09e0*/  LOP3.LUT R2, RZ, R0, RZ, 0x33, !PT ;  /* 0x00000000ff027212 */ /* 0x000fe200078e33ff */
[----:B------:R-:W-:Y:S01]  /*09f0*/  BSSY B0, `(.L_x_16) ;  /* 0x000002e000007945 */ /* 0x000fe20003800000 */
[----:B------:R-:W-:Y:S02]  /*0a00*/  ISETP.NE.U32.AND P2, PT, RZ, c[0x0][0x190], PT ;  /* 0x00006400ff007a0c */ /* 0x000fe40003f45070 */
[----:B------:R-:W-:-:S03]  /*0a10*/  IADD3 R2, R2, c[0x0][0x1b4], RZ ;  /* 0x00006d0002027a10 */ /* 0x000fc60007ffe0ff */
[----:B0-----:R-:W0:Y:S02]  /*0a20*/  MUFU.RCP R8, R8 ;  /* 0x0000000800087308 */ /* 0x001e240000001000 */
[----:B0-----:R-:W-:-:S06]  /*0a30*/  IADD3 R6, R8, 0xffffffe, RZ ;  /* 0x0ffffffe08067810 */ /* 0x001fcc0007ffe0ff */
[----:B------:R0:W1:Y:S02]  /*0a40*/  F2I.FTZ.U32.TRUNC.NTZ R7, R6 ;  /* 0x0000000600077305 */ /* 0x000064000021f000 */
[----:B0-----:R-:W-:Y:S01]  /*0a50*/  MOV R6, RZ ;  /* 0x000000ff00067202 */ /* 0x001fe20000000f00 */
[----:B-1----:R-:W-:-:S04]  /*0a60*/  IMAD.MOV R9, RZ, RZ, -R7 ;  /* 0x000000ffff097224 */ /* 0x002fc800078e0a07 */
[----:B------:R-:W-:-:S04]  /*0a70*/  IMAD R9, R9, c[0x0][0x190], RZ ;  /* 0x0000640009097a24 */ /* 0x000fc800078e02ff */
[----:B------:R-:W-:-:S04]  /*0a80*/  IMAD.HI.U32 R7, R7, R9, R6 ;  /* 0x0000000907077227 */ /* 0x000fc800078e0006 */
[----:B------:R-:W-:Y:S02]  /*0a90*/  IMAD R6, R4, c[0x0][0x1b0], RZ ;  /* 0x00006c0004067a24 */ /* 0x000fe400078e02ff */
[----:B------:R-:W-:-:S04]  /*0aa0*/  IMAD.HI.U32 R7, R7, R2, RZ ;  /* 0x0000000207077227 */ /* 0x000fc800078e00ff */
[----:B------:R-:W-:Y:S02]  /*0ab0*/  IMAD.MOV R9, RZ, RZ, -R7 ;  /* 0x000000ffff097224 */ /* 0x000fe400078e0a07 */
[----:B------:R-:W-:Y:S02]  /*0ac0*/  IMAD R12, R3, c[0x0][0x1a8], R6 ;  /* 0x00006a00030c7a24 */ /* 0x000fe400078e0206 */
[----:B------:R-:W-:-:S05]  /*0ad0*/  IMAD R2, R9, c[0x0][0x190], R2 ;  /* 0x0000640009027a24 */ /* 0x000fca00078e0202 */
[----:B------:R-:W-:-:S13]  /*0ae0*/  ISETP.GE.U32.AND P0, PT, R2, c[0x0][0x190], PT ;  /* 0x0000640002007a0c */ /* 0x000fda0003f06070 */
[----:B------:R-:W-:Y:S02]  /*0af0*/  @P0 IADD3 R2, R2, -c[0x0][0x190], RZ ;  /* 0x8000640002020a10 */ /* 0x000fe40007ffe0ff */
[----:B------:R-:W-:Y:S02]  /*0b00*/  @P0 IADD3 R7, R7, 0x1, RZ ;  /* 0x0000000107070810 */ /* 0x000fe40007ffe0ff */
[----:B------:R-:W-:-:S13]  /*0b10*/  ISETP.GE.U32.AND P1, PT, R2, c[0x0][0x190], PT ;  /* 0x0000640002007a0c */ /* 0x000fda0003f26070 */
[----:B------:R-:W-:Y:S02]  /*0b20*/  @P1 IADD3 R7, R7, 0x1, RZ ;  /* 0x0000000107071810 */ /* 0x000fe40007ffe0ff */
[----:B------:R-:W-:-:S04]  /*0b30*/  @!P2 LOP3.LUT R7, RZ, c[0x0][0x190], RZ, 0x33, !PT ;  /* 0x00006400ff07aa12 */ /* 0x000fc800078e33ff */
[C---:B------:R-:W-:Y:S02]  /*0b40*/  IADD3 R2, R7.reuse, 0x1, RZ ;  /* 0x0000000107027810 */ /* 0x040fe40007ffe0ff */
[----:B------:R-:W-:Y:S02]  /*0b50*/  ISETP.GE.U32.AND P1, PT, R7, 0x3, PT ;  /* 0x000000030700780c */ /* 0x000fe40003f26070 */
[----:B------:R-:W-:Y:S01]  /*0b60*/  LOP3.LUT P0, R8, R2, 0x3, RZ, 0xc0, !PT ;  /* 0x0000000302087812 */ /* 0x000fe2000780c0ff */
[----:B------:R-:W-:-:S04]  /*0b70*/  IMAD R2, R5, c[0x0][0x1ac], RZ ;  /* 0x00006b0005027a24 */ /* 0x000fc800078e02ff */
[----:B------:R-:W-:-:S08]  /*0b80*/  IMAD R11, R3, c[0x0][0x1a8], R2 ;  /* 0x00006a00030b7a24 */ /* 0x000fd000078e0202 */
[----:B------:R-:W-:Y:S05]  /*0b90*/  @!P0 BRA `(.L_x_17) ;  /* 0x0000013000008947 */ /* 0x000fea0003800000 */
[----:B------:R-:W-:Y:S02]  /*0ba0*/  IMAD R6, R5, c[0x0][0x1b4], R6 ;  /* 0x00006d0005067a24 */ /* 0x000fe400078e0206 */
[----:B------:R-:W-:Y:S02]  /*0bb0*/  IMAD R2, R4, c[0x0][0x1b4], R2 ;  /* 0x00006d0004027a24 */ /* 0x000fe400078e0202 */
[C---:B------:R-:W-:Y:S02]  /*0bc0*/  IMAD R7, R3.reuse, c[0x0][0x1a8], R6 ;  /* 0x00006a0003077a24 */ /* 0x040fe400078e0206 */
[----:B------:R-:W-:-:S03]  /*0bd0*/  IMAD R3, R3, c[0x0][0x1a8], R2 ;  /* 0x00006a0003037a24 */ /* 0x000fc600078e0202 */
[C---:B------:R-:W-:Y:S01]  /*0be0*/  IADD3 R9, R0.reuse, R7, RZ ;  /* 0x0000000700097210 */ /* 0x040fe20007ffe0ff */
[----:B------:R-:W-:-:S04]  /*0bf0*/  IMAD.IADD R10, R0, 0x1, R3 ;  /* 0x00000001000a7824 */ /* 0x000fc800078e0203 */
.L_x_18:
[----:B0-----:R-:W-:Y:S01]  /*0c00*/  HFMA2.MMA R7, -RZ, RZ, 0, 2.384185791015625e-07 ;  /* 0x00000004ff077435 */ /* 0x001fe200000001ff */
[----:B------:R-:W-:-:S09]  /*0c10*/  SHF.R.S32.HI R2, RZ, 0x1, R10 ;  /* 0x00000001ff027819 */ /* 0x000fd2000001140a */
[----:B------:R-:W-:-:S06]  /*0c20*/  IMAD.WIDE R2, R2, R7, c[0x0][0x1a0] ;  /* 0x0000680002027625 */ /* 0x000fcc00078e0207 */
[----:B------:R-:W2:Y:S01]  /*0c30*/  LDG.E R3, [R2.64] ;  /* 0x0000000402037981 */ /* 0x000ea2000c1e1900 */
[----:B------:R-:W-:Y:S02]  /*0c40*/  SHF.R.S32.HI R6, RZ, 0x1, R9 ;  /* 0x00000001ff067819 */ /* 0x000fe40000011409 */
[----:B------:R-:W-:Y:S02]  /*0c50*/  IADD3 R8, R8, -0x1, RZ ;  /* 0xffffffff08087810 */ /* 0x000fe40007ffe0ff */
[----:B------:R-:W-:Y:S01]  /*0c60*/  IADD3 R0, R0, c[0x0][0x190], RZ ;  /* 0x0000640000007a10 */ /* 0x000fe20007ffe0ff */
[----:B------:R-:W-:Y:S01]  /*0c70*/  IMAD.WIDE R6, R6, R7, c[0x0][0x198] ;  /* 0x0000660006067625 */ /* 0x000fe200078e0207 */
[----:B------:R-:W-:Y:S02]  /*0c80*/  ISETP.NE.AND P0, PT, R8, RZ, PT ;  /* 0x000000ff0800720c */ /* 0x000fe40003f05270 */
[----:B------:R-:W-:Y:S02]  /*0c90*/  IADD3 R9, R9, c[0x0][0x190], RZ ;  /* 0x0000640009097a10 */ /* 0x000fe40007ffe0ff */
[----:B------:R-:W-:Y:S01]  /*0ca0*/  IADD3 R10, R10, c[0x0][0x190], RZ ;  /* 0x000064000a0a7a10 */ /* 0x000fe20007ffe0ff */
[----:B--2---:R0:W-:Y:S08]  /*0cb0*/  STG.E [R6.64], R3 ;  /* 0x0000000306007986 */ /* 0x0041f0000c101904 */
[----:B------:R-:W-:Y:S05]  /*0cc0*/  @P0 BRA `(.L_x_18) ;  /* 0xffffff3000000947 */ /* 0x000fea000383ffff */
.L_x_17:
[----:B------:R-:W-:Y:S05]  /*0cd0*/  BSYNC B0 ;  /* 0x0000000000007941 */ /* 0x000fea0003800000 */
.L_x_16:
[----:B0-----:R-:W-:Y:S02]  /*0ce0*/  IMAD R3, R4, c[0x0][0x1b4], R11 ;  /* 0x00006d0004037a24 */ /* 0x001fe400078e020b */
[----:B------:R-:W-:Y:S01]  /*0cf0*/  IMAD R5, R5, c[0x0][0x1b4], R12 ;  /* 0x00006d0005057a24 */ /* 0x000fe200078e020c */
[----:B------:R-:W-:Y:S06]  /*0d00*/  @!P1 EXIT ;  /* 0x000000000000994d */ /* 0x000fec0003800000 */
.L_x_19:
[----:B------:R-:W-:Y:S01]  /*0d10*/  IMAD.IADD R4, R3, 0x1, R0 ;  /* 0x0000000103047824 */ /* 0x000fe200078e0200 */
[----:B------:R-:W-:-:S04]  /*0d20*/  MOV R2, 0x4 ;  /* 0x0000000400027802 */ /* 0x000fc80000000f00 */
[----:B0-----:R-:W-:-:S05]  /*0d30*/  SHF.R.S32.HI R7, RZ, 0x1, R4 ;  /* 0x00000001ff077819 */ /* 0x001fca0000011404 */
[----:B------:R-:W-:-:S05]  /*0d40*/  IMAD.WIDE R6, R7, R2, c[0x0][0x1a0] ;  /* 0x0000680007067625 */ /* 0x000fca00078e0202 */
[----:B------:R-:W2:Y:S01]  /*0d50*/  LDG.E R15, [R6.64] ;  /* 0x00000004060f7981 */ /* 0x000ea2000c1e1900 */
[----:B------:R-:W-:Y:S01]  /*0d60*/  IADD3 R12, R0, c[0x0][0x190], RZ ;  /* 0x00006400000c7a10 */ /* 0x000fe20007ffe0ff */
[----:B------:R-:W-:-:S03]  /*0d70*/  IMAD.IADD R0, R5, 0x1, R0 ;  /* 0x0000000105007824 */ /* 0x000fc600078e0200 */
[----:B------:R-:W-:Y:S02]  /*0d80*/  IADD3 R4, R12, R3, RZ ;  /* 0x000000030c047210 */ /* 0x000fe40007ffe0ff */
[----:B------:R-:W-:Y:S02]  /*0d90*/  SHF.R.S32.HI R9, RZ, 0x1, R0 ;  /* 0x00000001ff097819 */ /* 0x000fe40000011400 */
[----:B------:R-:W-:-:S03]  /*0da0*/  SHF.R.S32.HI R11, RZ, 0x1, R4 ;  /* 0x00000001ff0b7819 */ /* 0x000fc60000011404 */
[----:B------:R-:W-:-:S04]  /*0db0*/  IMAD.WIDE R8, R9, R2, c[0x0][0x198] ;  /* 0x0000660009087625 */ /* 0x000fc800078e0202 */
[----:B------:R-:W-:Y:S01]  /*0dc0*/  IMAD.WIDE R10, R11, R2, c[0x0][0x1a0] ;  /* 0x000068000b0a7625 */ /* 0x000fe200078e0202 */
[C---:B------:R-:W-:Y:S01]  /*0dd0*/  IADD3 R4, R12.reuse, c[0x0][0x190], RZ ;  /* 0x000064000c047a10 */ /* 0x040fe20007ffe0ff */
[----:B--2---:R0:W-:Y:S04]  /*0de0*/  STG.E [R8.64], R15 ;  /* 0x0000000f08007986 */ /* 0x0041e8000c101904 */
[----:B------:R-:W2:Y:S01]  /*0df0*/  LDG.E R17, [R10.64] ;  /* 0x000000040a117981 */ /* 0x000ea2000c1e1900 */
[----:B------:R-:W-:Y:S01]  /*0e00*/  IMAD.IADD R0, R12, 0x1, R5 ;  /* 0x000000010c007824 */ /* 0x000fe200078e0205 */
[----:B------:R-:W-:-:S04]  /*0e10*/  IADD3 R6, R3, R4, RZ ;  /* 0x0000000403067210 */ /* 0x000fc80007ffe0ff */
[----:B------:R-:W-:Y:S02]  /*0e20*/  SHF.R.S32.HI R7, RZ, 0x1, R0 ;  /* 0x00000001ff077819 */ /* 0x000fe40000011400 */
[----:B------:R-:W-:-:S03]  /*0e30*/  SHF.R.S32.HI R13, RZ, 0x1, R6 ;  /* 0x00000001ff0d7819 */ /* 0x000fc60000011406 */
[----:B------:R-:W-:-:S04]  /*0e40*/  IMAD.WIDE R6, R7, R2, c[0x0][0x198] ;  /* 0x0000660007067625 */ /* 0x000fc800078e0202 */
[----:B------:R-:W-:Y:S01]  /*0e50*/  IMAD.WIDE R12, R13, R2, c[0x0][0x1a0] ;  /* 0x000068000d0c7625 */ /* 0x000fe200078e0202 */
[----:B------:R-:W-:Y:S01]  /*0e60*/  IADD3 R0, R4, c[0x0][0x190], RZ ;  /* 0x0000640004007a10 */ /* 0x000fe20007ffe0ff */
[----:B--2---:R1:W-:Y:S04]  /*0e70*/  STG.E [R6.64], R17 ;  /* 0x0000001106007986 */ /* 0x0043e8000c101904 */
[----:B------:R-:W2:Y:S01]  /*0e80*/  LDG.E R13, [R12.64] ;  /* 0x000000040c0d7981 */ /* 0x000ea2000c1e1900 */
[----:B------:R-:W-:Y:S01]  /*0e90*/  IMAD.IADD R4, R5, 0x1, R4 ;  /* 0x0000000105047824 */ /* 0x000fe200078e0204 */
[----:B0-----:R-:W-:-:S04]  /*0ea0*/  IADD3 R8, R3, R0, RZ ;  /* 0x0000000003087210 */ /* 0x001fc80007ffe0ff */
[----:B------:R-:W-:Y:S02]  /*0eb0*/  SHF.R.S32.HI R9, RZ, 0x1, R4 ;  /* 0x00000001ff097819 */ /* 0x000fe40000011404 */
[----:B------:R-:W-:-:S03]  /*0ec0*/  SHF.R.S32.HI R11, RZ, 0x1, R8 ;  /* 0x00000001ff0b7819 */ /* 0x000fc60000011408 */
[----:B------:R-:W-:-:S04]  /*0ed0*/  IMAD.WIDE R8, R9, R2, c[0x0][0x198] ;  /* 0x0000660009087625 */ /* 0x000fc800078e0202 */
[----:B------:R-:W-:Y:S01]  /*0ee0*/  IMAD.WIDE R10, R11, R2, c[0x0][0x1a0] ;  /* 0x000068000b0a7625 */ /* 0x000fe200078e0202 */
[----:B--2---:R0:W-:Y:S05]  /*0ef0*/  STG.E [R8.64], R13 ;  /* 0x0000000d08007986 */ /* 0x0041ea000c101904 */
[----:B------:R-:W2:Y:S01]  /*0f00*/  LDG.E R11, [R10.64] ;  /* 0x000000040a0b7981 */ /* 0x000ea2000c1e1900 */
[----:B------:R-:W-:Y:S01]  /*0f10*/  IMAD.IADD R4, R5, 0x1, R0 ;  /* 0x0000000105047824 */ /* 0x000fe200078e0200 */
[----:B------:R-:W-:-:S04]  /*0f20*/  IADD3 R0, R0, c[0x0][0x190], RZ ;  /* 0x0000640000007a10 */ /* 0x000fc80007ffe0ff */
[----:B-1----:R-:W-:Y:S02]  /*0f30*/  SHF.R.S32.HI R7, RZ, 0x1, R4 ;  /* 0x00000001ff077819 */ /* 0x002fe40000011404 */
[----:B------:R-:W-:-:S03]  /*0f40*/  ISETP.GE.AND P0, PT, R0, c[0x0][0x1b4], PT ;  /* 0x00006d0000007a0c */ /* 0x000fc60003f06270 */
[----:B------:R-:W-:-:S05]  /*0f50*/  IMAD.WIDE R6, R7, R2, c[0x0][0x198] ;  /* 0x0000660007067625 */ /* 0x000fca00078e0202 */
[----:B--2---:R0:W-:Y:S05]  /*0f60*/  STG.E [R6.64], R11 ;  /* 0x0000000b06007986 */ /* 0x0041ea000c101904 */
[----:B------:R-:W-:Y:S05]  /*0f70*/  @!P0 BRA `(.L_x_19) ;  /* 0xfffffd9000008947 */ /* 0x000fea000383ffff */
[----:B------:R-:W-:Y:S05]  /*0f80*/  EXIT ;  /* 0x000000000000794d */ /* 0x000fea0003800000 */
.L_x_8:
[----:B------:R-:W-:Y:S01]  /*0f90*/  HFMA2.MMA R16, -RZ, RZ, 0, 9.5367431640625e-07 ;  /* 0x00000010ff107435 */ /* 0x000fe200000001ff */
[----:B------:R-:W-:Y:S01]  /*0fa0*/  IMAD.MOV.U32 R15, RZ, RZ, 0x1f ;  /* 0x0000001fff0f7424 */ /* 0x000fe200078e00ff */
[----:B------:R-:W-:Y:S02]  /*0fb0*/  MOV R18, 0xffffffff ;  /* 0xffffffff00127802 */ /* 0x000fe40000000f00 */
[----:B------:R-:W-:Y:S02]  /*0fc0*/  MOV R10, 0xfe0 ;  /* 0x00000fe0000a7802 */ /* 0x000fe40000000f00 */
[----:B01----:R-:W-:Y:S05]  /*0fd0*/  CALL.REL.NOINC `($__internal_0_$__cuda_sm70_shflsync_bfly_p) ;  /* 0x000003d000007944 */ /* 0x003fea0003c00000 */
[----:B-1----:R-:W-:Y:S01]  /*0fe0*/  IMAD.MOV.U32 R10, RZ, RZ, R15 ;  /* 0x000000ffff0a7224 */ /* 0x002fe200078e000f */
[----:B0-----:R-:W-:Y:S05]  /*0ff0*/  BRA `(.L_x_20) ;  /* 0xfffff56000007947 */ /* 0x001fea000383ffff */
.L_x_9:
[----:B------:R-:W-:Y:S01]  /*1000*/  HFMA2.MMA R16, -RZ, RZ, 0, 4.76837158203125e-07 ;  /* 0x00000008ff107435 */ /* 0x000fe200000001ff */
[----:B------:R-:W-:Y:S01]  /*1010*/  IMAD.MOV.U32 R15, RZ, RZ, 0x1f ;  /* 0x0000001fff0f7424 */ /* 0x000fe200078e00ff */
[----:B------:R-:W-:-:S02]  /*1020*/  MOV R18, 0xffffffff ;  /* 0xffffffff00127802 */ /* 0x000fc40000000f00 */
[----:B------:R-:W-:Y:S02]  /*1030*/  MOV R10, 0x1050 ;  /* 0x00001050000a7802 */ /* 0x000fe40000000f00 */
[----:B0-----:R-:W-:Y:S05]  /*1040*/  CALL.REL.NOINC `($__internal_0_$__cuda_sm70_shflsync_bfly_p) ;  /* 0x0000036000007944 */ /* 0x001fea0003c00000 */
[----:B01----:R-:W-:Y:S01]  /*1050*/  FMNMX.FTZ R13, R13, R15, !PT ;  /* 0x0000000f0d0d7209 */ /* 0x003fe20007810000 */
[----:B------:R-:W-:Y:S01]  /*1060*/  HFMA2.MMA R15, -RZ, RZ, 0, 1.847743988037109375e-06 ;  /* 0x0000001fff0f7435 */ /* 0x000fe200000001ff */
[----:B------:R-:W-:Y:S01]  /*1070*/  IMAD.MOV.U32 R16, RZ, RZ, 0x4 ;  /* 0x00000004ff107424 */ /* 0x000fe200078e00ff */
[----:B------:R-:W-:Y:S01]  /*1080*/  MOV R10, 0x10b0 ;  /* 0x000010b0000a7802 */ /* 0x000fe20000000f00 */
[----:B------:R-:W-:-:S03]  /*1090*/  IMAD.MOV.U32 R18, RZ, RZ, -0x1 ;  /* 0xffffffffff127424 */ /* 0x000fc600078e00ff */
[----:B------:R-:W-:Y:S05]  /*10a0*/  CALL.REL.NOINC `($__internal_0_$__cuda_sm70_shflsync_bfly_p) ;  /* 0x0000030000007944 */ /* 0x000fea0003c00000 */
[----:B01----:R-:W-:Y:S01]  /*10b0*/  FMNMX.FTZ R13, R13, R15, !PT ;  /* 0x0000000f0d0d7209 */ /* 0x003fe20007810000 */
[----:B------:R-:W-:Y:S01]  /*10c0*/  IMAD.MOV.U32 R15, RZ, RZ, 0x1f ;  /* 0x0000001fff0f7424 */ /* 0x000fe200078e00ff */
[----:B------:R-:W-:Y:S02]  /*10d0*/  MOV R16, 0x2 ;  /* 0x0000000200107802 */ /* 0x000fe40000000f00 */
[----:B------:R-:W-:Y:S02]  /*10e0*/  MOV R18, 0xffffffff ;  /* 0xffffffff00127802 */ /* 0x000fe40000000f00 */
[----:B------:R-:W-:-:S02]  /*10f0*/  MOV R10, 0x1110 ;  /* 0x00001110000a7802 */ /* 0x000fc40000000f00 */
[----:B------:R-:W-:Y:S05]  /*1100*/  CALL.REL.NOINC `($__internal_0_$__cuda_sm70_shflsync_bfly_p) ;  /* 0x000002a000007944 */ /* 0x000fea0003c00000 */
[----:B-1----:R-:W-:Y:S01]  /*1110*/  FMNMX.FTZ R14, R13, R15, !PT ;  /* 0x0000000f0d0e7209 */ /* 0x002fe20007810000 */
[----:B------:R-:W-:Y:S01]  /*1120*/  HFMA2.MMA R15, -RZ, RZ, 0, 1.847743988037109375e-06 ;  /* 0x0000001fff0f7435 */ /* 0x000fe200000001ff */
[----:B0-----:R-:W-:Y:S01]  /*1130*/  IMAD.MOV.U32 R16, RZ, RZ, 0x1 ;  /* 0x00000001ff107424 */ /* 0x001fe200078e00ff */
[----:B------:R-:W-:Y:S01]  /*1140*/  MOV R10, 0x1180 ;  /* 0x00001180000a7802 */ /* 0x000fe20000000f00 */
[----:B------:R-:W-:Y:S01]  /*1150*/  IMAD.MOV.U32 R18, RZ, RZ, -0x1 ;  /* 0xffffffffff127424 */ /* 0x000fe200078e00ff */
[----:B------:R-:W-:-:S02]  /*1160*/  MOV R13, R14 ;  /* 0x0000000e000d7202 */ /* 0x000fc40000000f00 */
[----:B------:R-:W-:Y:S05]  /*1170*/  CALL.REL.NOINC `($__internal_0_$__cuda_sm70_shflsync_bfly_p) ;  /* 0x0000023000007944 */ /* 0x000fea0003c00000 */
[----:B01----:R-:W-:Y:S05]  /*1180*/  BRA `(.L_x_21) ;  /* 0xfffff46000007947 */ /* 0x003fea000383ffff */
.L_x_12:
[----:B------:R-:W-:Y:S01]  /*1190*/  HFMA2.MMA R16, -RZ, RZ, 0, 9.5367431640625e-07 ;  /* 0x00000010ff107435 */ /* 0x000fe200000001ff */
[----:B0-----:R-:W-:Y:S01]  /*11a0*/  IMAD.MOV.U32 R13, RZ, RZ, R2 ;  /* 0x000000ffff0d7224 */ /* 0x001fe200078e0002 */
[----:B------:R-:W-:Y:S01]  /*11b0*/  MOV R18, 0xffffffff ;  /* 0xffffffff00127802 */ /* 0x000fe20000000f00 */
[----:B------:R-:W-:Y:S01]  /*11c0*/  IMAD.MOV.U32 R15, RZ, RZ, 0x1f ;  /* 0x0000001fff0f7424 */ /* 0x000fe200078e00ff */
[----:B------:R-:W-:-:S02]  /*11d0*/  MOV R10, 0x11f0 ;  /* 0x000011f0000a7802 */ /* 0x000fc40000000f00 */
[----:B------:R-:W-:Y:S05]  /*11e0*/  CALL.REL.NOINC `($__internal_0_$__cuda_sm70_shflsync_bfly_p) ;  /* 0x000001c000007944 */ /* 0x000fea0003c00000 */
[----:B-1----:R-:W-:Y:S01]  /*11f0*/  IMAD.MOV.U32 R9, RZ, RZ, R15 ;  /* 0x000000ffff097224 */ /* 0x002fe200078e000f */
[----:B0-----:R-:W-:Y:S05]  /*1200*/  BRA `(.L_x_22) ;  /* 0xfffff61000007947 */ /* 0x001fea000383ffff */
.L_x_13:
[----:B------:R-:W-:Y:S01]  /*1210*/  HFMA2.MMA R16, -RZ, RZ, 0, 4.76837158203125e-07 ;  /* 0x00000008ff107435 */ /* 0x000fe200000001ff */
[----:B------:R-:W-:Y:S01]  /*1220*/  IMAD.MOV.U32 R15, RZ, RZ, 0x1f ;  /* 0x0000001fff0f7424 */ /* 0x000fe200078e00ff */
[----:B------:R-:W-:-:S02]  /*1230*/  MOV R18, 0xffffffff ;  /* 0xffffffff00127802 */ /* 0x000fc40000000f00 */
[----:B------:R-:W-:Y:S02]  /*1240*/  MOV R10, 0x1260 ;  /* 0x00001260000a7802 */ /* 0x000fe40000000f00 */
[----:B0-----:R-:W-:Y:S05]  /*1250*/  CALL.REL.NOINC `($__internal_0_$__cuda_sm70_shflsync_bfly_p) ;  /* 0x0000015000007944 */ /* 0x001fea0003c00000 */
[----:B01----:R-:W-:Y:S01]  /*1260*/  FADD.FTZ R13, R13, R15 ;  /* 0x0000000f0d0d7221 */ /* 0x003fe20000010000 */
[----:B------:R-:W-:Y:S01]  /*1270*/  HFMA2.MMA R15, -RZ, RZ, 0, 1.847743988037109375e-06 ;  /* 0x0000001fff0f7435 */ /* 0x000fe200000001ff */
[----:B------:R-:W-:Y:S01]  /*1280*/  IMAD.MOV.U32 R16, RZ, RZ, 0x4 ;  /* 0x00000004ff107424 */ /* 0x000fe200078e00ff */
[----:B------:R-:W-:Y:S01]  /*1290*/  MOV R10, 0x12c0 ;  /* 0x000012c0000a7802 */ /* 0x000fe20000000f00 */
[----:B------:R-:W-:-:S03]  /*12a0*/  IMAD.MOV.U32 R18, RZ, RZ, -0x1 ;  /* 0xffffffffff127424 */ /* 0x000fc600078e00ff */
[----:B------:R-:W-:Y:S05]  /*12b0*/  CALL.REL.NOINC `($__internal_0_$__cuda_sm70_shflsync_bfly_p) ;  /* 0x000000f000007944 */ /* 0x000fea0003c00000 */
[----:B01----:R-:W-:Y:S01]  /*12c0*/  FADD.FTZ R13, R13, R15 ;  /* 0x0000000f0d0d7221 */ /* 0x003fe20000010000 */
[----:B------:R-:W-:Y:S01]  /*12d0*/  MOV R16, 0x2 ;  /* 0x0000000200107802 */ /* 0x000fe20000000f00 */
[----:B------:R-:W-:Y:S01]  /*12e0*/  IMAD.MOV.U32 R15, RZ, RZ, 0x1f ;  /* 0x0000001fff0f7424 */ /* 0x000fe200078e00ff */
[----:B------:R-:W-:Y:S02]  /*12f0*/  MOV R18, 0xffffffff ;  /* 0xffffffff00127802 */ /* 0x000fe40000000f00 */
[----:B------:R-:W-:Y:S02]  /*1300*/  MOV R10, 0x1320 ;  /* 0x00001320000a7802 */ /* 0x000fe40000000f00 */
[----:B------:R-:W-:Y:S05]  /*1310*/  CALL.REL.NOINC `($__internal_0_$__cuda_sm70_shflsync_bfly_p) ;  /* 0x0000009000007944 */ /* 0x000fea0003c00000 */
[----:B-1----:R-:W-:Y:S01]  /*1320*/  FADD.FTZ R17, R13, R15 ;  /* 0x0000000f0d117221 */ /* 0x002fe20000010000 */
[----:B------:R-:W-:Y:S01]  /*1330*/  HFMA2.MMA R15, -RZ, RZ, 0, 1.847743988037109375e-06 ;  /* 0x0000001fff0f7435 */ /* 0x000fe200000001ff */
[----:B0-----:R-:W-:Y:S01]  /*1340*/  IMAD.MOV.U32 R16, RZ, RZ, 0x1 ;  /* 0x00000001ff107424 */ /* 0x001fe200078e00ff */
[----:B------:R-:W-:Y:S01]  /*1350*/  MOV R10, 0x1390 ;  /* 0x00001390000a7802 */ /* 0x000fe20000000f00 */
[----:B------:R-:W-:Y:S01]  /*1360*/  IMAD.MOV.U32 R18, RZ, RZ, -0x1 ;  /* 0xffffffffff127424 */ /* 0x000fe200078e00ff */
[----:B------:R-:W-:-:S02]  /*1370*/  MOV R13, R17 ;  /* 0x00000011000d7202 */ /* 0x000fc40000000f00 */
[----:B------:R-:W-:Y:S05]  /*1380*/  CALL.REL.NOINC `($__internal_0_$__cuda_sm70_shflsync_bfly_p) ;  /* 0x0000002000007944 */ /* 0x000fea0003c00000 */
[----:B-1----:R-:W-:Y:S01]  /*1390*/  IMAD.MOV.U32 R10, RZ, RZ, R15 ;  /* 0x000000ffff0a7224 */ /* 0x002fe200078e000f */
[----:B0-----:R-:W-:Y:S05]  /*13a0*/  BRA `(.L_x_23) ;  /* 0xfffff50000007947 */ /* 0x001fea000383ffff */
        .weak           $__internal_0_$__cuda_sm70_shflsync_bfly_p
        .type           $__internal_0_$__cuda_sm70_shflsync_bfly_p,@function
        .size           $__internal_0_$__cuda_sm70_shflsync_bfly_p,(.L_x_71 - $__internal_0_$__cuda_sm70_shflsync_bfly_p)
$__internal_0_$__cuda_sm70_shflsync_bfly_p:
[----:B------:R-:W-:Y:S01]  /*13b0*/  HFMA2.MMA R11, -RZ, RZ, 0, 0 ;  /* 0x00000000ff0b7435 */ /* 0x000fe200000001ff */
[----:B------:R-:W-:Y:S04]  /*13c0*/  WARPSYNC R18 ;  /* 0x0000001200007348 */ /* 0x000fe80003800000 */
[----:B------:R0:W1:Y:S01]  /*13d0*/  SHFL.BFLY PT, R15, R13, R16, R15 ;  /* 0x0c0000100d0f7389 */ /* 0x00006200000e000f */
[----:B------:R-:W-:Y:S05]  /*13e0*/  RET.REL.NODEC R10 `(_ZN17fastertransformer27calAttnScore_valueBuf_largeI6__halfEEvPT_PKS2_S5_S5_S5_iiifS3_S5_iiii) ;  /* 0xffffec100a007950 */ /* 0x000fea0003c3ffff */
.L_x_24:
        /* <DEDUP_REMOVED lines=9> */
.L_x_71:


//--------------------- .text._ZN17fastertransformer27calAttnScore_valueBuf_smallI6__halfEEvPT_PKS2_S5_S5_S5_iiiifS3_S5_iiii --------------------------
	.section	.text._ZN17fastertransformer27calAttnScore_valueBuf_smallI6__halfEEvPT_PKS2_S5_S5_S5_iiiifS3_S5_iiii,"ax",@progbits
	.sectioninfo	@"SHI_REGISTERS=20"
	.align	128
        .global         _ZN17fastertransformer27calAttnScore_valueBuf_smallI6__halfEEvPT_PKS2_S5_S5_S5_iiiifS3_S5_iiii
        .type           _ZN17fastertransformer27calAttnScore_valueBuf_smallI6__halfEEvPT_PKS2_S5_S5_S5_iiiifS3_S5_iiii,@function
        .size           _ZN17fastertransformer27calAttnScore_valueBuf_smallI6__halfEEvPT_PKS2_S5_S5_S5_iiiifS3_S5_iiii,(.L_x_76 - _ZN17fastertransformer27calAttnScore_valueBuf_smallI6__halfEEvPT_PKS2_S5_S5_S5_iiiifS3_S5_iiii)
        .other          _ZN17fastertransformer27calAttnScore_valueBuf_smallI6__halfEEvPT_PKS2_S5_S5_S5_iiiifS3_S5_iiii,@"STO_CUDA_ENTRY STV_DEFAULT"
_ZN17fastertransformer27calAttnScore_valueBuf_smallI6__halfEEvPT_PKS2_S5_S5_S5_iiiifS3_S5_iiii:
.text._ZN17fastertransformer27calAttnScore_valueBuf_smallI6__halfEEvPT_PKS2_S5_S5_S5_iiiifS3_S5_iiii:
[----:B------:R-:W-:Y:S02]  /*0000*/  MOV R1, c[0x0][0x28] ;  /* 0x00000a0000017a02 */ /* 0x000fe40000000f00 */
[----:B------:R-:W0:Y:S01]  /*0010*/  S2R R3, SR_TID.X ;  /* 0x0000000000037919 */ /* 0x000e220000002100 */
[----:B------:R-:W-:Y:S01]  /*0020*/  ULDC.64 UR4, c[0x0][0x118] ;  /* 0x0000460000047ab9 */ /* 0x000fe20000000a00 */
[----:B------:R-:W-:Y:S01]  /*0030*/  BSSY B0, `(.L_x_25) ;  /* 0x000003b000007945 */ /* 0x000fe20003800000 */
[----:B------:R-:W-:Y:S01]  /*0040*/  HFMA2.MMA R10, -RZ, RZ, -6.109375, 2 ;  /* 0xc61c4000ff0a7435 */ /* 0x000fe200000001ff */
[----:B------:R-:W1:Y:S01]  /*0050*/  S2R R7, SR_CTAID.Z ;  /* 0x0000000000077919 */ /* 0x000e620000002700 */
[----:B------:R-:W-:-:S03]  /*0060*/  IMAD.MOV.U32 R11, RZ, RZ, -0x39e3c000 ;  /* 0xc61c4000ff0b7424 */ /* 0x000fc600078e00ff */
[----:B------:R-:W2:Y:S04]  /*0070*/  S2R R6, SR_LANEID ;  /* 0x0000000000067919 */ /* 0x000ea80000000000 */
[----:B------:R-:W3:Y:S04]  /*0080*/  S2R R4, SR_CTAID.X ;  /* 0x0000000000047919 */ /* 0x000ee80000002500 */
[----:B------:R-:W4:Y:S01]  /*0090*/  S2R R2, SR_CTAID.Y ;  /* 0x0000000000027919 */ /* 0x000f220000002600 */
[----:B0-----:R-:W-:-:S04]  /*00a0*/  SHF.R.S32.HI R0, RZ, 0x1f, R3 ;  /* 0x0000001fff007819 */ /* 0x001fc80000011403 */
[----:B------:R-:W-:-:S04]  /*00b0*/  LEA.HI R0, R0, R3, RZ, 0x5 ;  /* 0x0000000300007211 */ /* 0x000fc800078f28ff */
[----:B------:R-:W-:Y:S01]  /*00c0*/  SHF.R.S32.HI R0, RZ, 0x5, R0 ;  /* 0x00000005ff007819 */ /* 0x000fe20000011400 */
[----:B---3--:R-:W-:-:S04]  /*00d0*/  IMAD R5, R4, c[0x0][0x188], RZ ;  /* 0x0000620004057a24 */ /* 0x008fc800078e02ff */
[----:B-1----:R-:W-:Y:S02]  /*00e0*/  IMAD R3, R7, c[0x0][0x194], R0 ;  /* 0x0000650007037a24 */ /* 0x002fe400078e0200 */
[----:B--2---:R-:W-:Y:S02]  /*00f0*/  IMAD.SHL.U32 R0, R6, 0x2, RZ ;  /* 0x0000000206007824 */ /* 0x004fe400078e00ff */
[----:B----4-:R-:W-:Y:S02]  /*0100*/  IMAD R5, R2, c[0x0][0x18c], R5 ;  /* 0x0000630002057a24 */ /* 0x010fe400078e0205 */
[----:B------:R-:W-:Y:S01]  /*0110*/  IMAD R13, R3, c[0x0][0x190], RZ ;  /* 0x00006400030d7a24 */ /* 0x000fe200078e02ff */
[----:B------:R-:W-:-:S04]  /*0120*/  ISETP.GE.AND P0, PT, R0, c[0x0][0x190], PT ;  /* 0x0000640000007a0c */ /* 0x000fc80003f06270 */
[----:B------:R-:W-:-:S04]  /*0130*/  IADD3 R5, R0, R5, R13 ;  /* 0x0000000500057210 */ /* 0x000fc80007ffe00d */
[----:B------:R-:W-:-:S05]  /*0140*/  SHF.R.S32.HI R5, RZ, 0x1, R5 ;  /* 0x00000001ff057819 */ /* 0x000fca0000011405 */
[----:B------:R-:W-:Y:S05]  /*0150*/  @P0 BRA `(.L_x_26) ;  /* 0x0000028000000947 */ /* 0x000fea0003800000 */
[----:B------:R-:W-:Y:S01]  /*0160*/  IMAD R13, R4, c[0x0][0x18c], R13 ;  /* 0x00006300040d7a24 */ /* 0x000fe200078e020d */
[----:B------:R-:W-:-:S03]  /*0170*/  MOV R12, 0x4 ;  /* 0x00000004000c7802 */ /* 0x000fc60000000f00 */
[----:B------:R-:W-:Y:S02]  /*0180*/  IMAD.IADD R13, R0, 0x1, R13 ;  /* 0x00000001000d7824 */ /* 0x000fe400078e020d */
[----:B------:R-:W-:-:S03]  /*0190*/  IMAD.WIDE R6, R5, R12, c[0x0][0x168] ;  /* 0x00005a0005067625 */ /* 0x000fc600078e020c */
[----:B------:R-:W-:Y:S01]  /*01a0*/  SHF.R.S32.HI R13, RZ, 0x1, R13 ;  /* 0x00000001ff0d7819 */ /* 0x000fe2000001140d */
[CC--:B------:R-:W-:Y:S02]  /*01b0*/  IMAD.WIDE R8, R5.reuse, R12.reuse, c[0x0][0x170] ;  /* 0x00005c0005087625 */ /* 0x0c0fe400078e020c */
[----:B------:R-:W2:Y:S02]  /*01c0*/  LDG.E R6, [R6.64] ;  /* 0x0000000406067981 */ /* 0x000ea4000c1e1900 */
[-C--:B------:R-:W-:Y:S02]  /*01d0*/  IMAD.WIDE R10, R5, R12.reuse, c[0x0][0x178] ;  /* 0x00005e00050a7625 */ /* 0x080fe400078e020c */
[----:B------:R-:W3:Y:S02]  /*01e0*/  LDG.E R8, [R8.64] ;  /* 0x0000000408087981 */ /* 0x000ee4000c1e1900 */
[----:B------:R-:W-:Y:S02]  /*01f0*/  IMAD.WIDE R12, R13, R12, c[0x0][0x180] ;  /* 0x000060000d0c7625 */ /* 0x000fe400078e020c */
[----:B------:R-:W4:Y:S04]  /*0200*/  LDG.E R10, [R10.64] ;  /* 0x000000040a0a7981 */ /* 0x000f28000c1e1900 */
[----:B------:R-:W5:Y:S01]  /*0210*/  LDG.E R12, [R12.64] ;  /* 0x000000040c0c7981 */ /* 0x000f62000c1e1900 */
[----:B--2---:R-:W-:-:S02]  /*0220*/  HADD2.F32 R14, -RZ, R6.H0_H0 ;  /* 0x20000006ff0e7230 */ /* 0x004fc40000004100 */
[----:B------:R-:W-:Y:S02]  /*0230*/  HADD2.F32 R6, -RZ, R6.H1_H1 ;  /* 0x30000006ff067230 */ /* 0x000fe40000004100 */
[--C-:B---3--:R-:W-:Y:S02]  /*0240*/  HADD2.F32 R15, -RZ, R8.reuse.H0_H0 ;  /* 0x20000008ff0f7230 */ /* 0x108fe40000004100 */
[----:B------:R-:W-:Y:S02]  /*0250*/  HADD2.F32 R7, -RZ, R8.H1_H1 ;  /* 0x30000008ff077230 */ /* 0x000fe40000004100 */
[--C-:B----4-:R-:W-:Y:S01]  /*0260*/  HADD2.F32 R17, -RZ, R10.reuse.H0_H0 ;  /* 0x2000000aff117230 */ /* 0x110fe20000004100 */
[----:B------:R-:W-:Y:S01]  /*0270*/  FADD.FTZ R14, R14, R15 ;  /* 0x0000000f0e0e7221 */ /* 0x000fe20000010000 */
[----:B------:R-:W-:Y:S01]  /*0280*/  HADD2.F32 R9, -RZ, R10.H1_H1 ;  /* 0x3000000aff097230 */ /* 0x000fe20000004100 */
[----:B------:R-:W-:Y:S01]  /*0290*/  FADD.FTZ R6, R6, R7 ;  /* 0x0000000706067221 */ /* 0x000fe20000010000 */
[----:B-----5:R-:W-:-:S02]  /*02a0*/  HADD2.F32 R10, -RZ, R12.H0_H0 ;  /* 0x2000000cff0a7230 */ /* 0x020fc40000004100 */
[----:B------:R-:W-:Y:S01]  /*02b0*/  HADD2.F32 R12, -RZ, R12.H1_H1 ;  /* 0x3000000cff0c7230 */ /* 0x000fe20000004100 */
[----:B------:R-:W-:Y:S02]  /*02c0*/  FADD.FTZ R14, R14, R17 ;  /* 0x000000110e0e7221 */ /* 0x000fe40000010000 */
[----:B------:R-:W-:Y:S02]  /*02d0*/  FADD.FTZ R6, R6, R9 ;  /* 0x0000000906067221 */ /* 0x000fe40000010000 */
[----:B------:R-:W-:Y:S02]  /*02e0*/  FMUL.FTZ R12, R12, 1 ;  /* 0x3f8000000c0c7820 */ /* 0x000fe40000410000 */
[----:B------:R-:W-:Y:S02]  /*02f0*/  FMUL.FTZ R14, R14, c[0x0][0x198] ;  /* 0x000066000e0e7a20 */ /* 0x000fe40000410000 */
        /* <DEDUP_REMOVED lines=14> */
.L_x_26:
[----:B------:R-:W-:Y:S05]  /*03e0*/  BSYNC B0 ;  /* 0x0000000000007941 */ /* 0x000fea0003800000 */
.L_x_25:
[CC--:B------:R-:W-:Y:S02]  /*03f0*/  FSETP.GT.FTZ.AND P1, PT, R10.reuse, R11.reuse, PT ;  /* 0x0000000b0a00720b */ /* 0x0c0fe40003f34000 */
[----:B------:R-:W-:Y:S02]  /*0400*/  @!P0 MOV R14, 0x4 ;  /* 0x00000004000e8802 */ /* 0x000fe40000000f00 */
[----:B------:R-:W-:Y:S02]  /*0410*/  FSEL R6, R10, R11, P1 ;  /* 0x0000000b0a067208 */ /* 0x000fe40000800000 */
[----:B------:R-:W-:-:S03]  /*0420*/  ISETP.GE.AND P1, PT, R0, c[0x0][0x1bc], PT ;  /* 0x00006f0000007a0c */ /* 0x000fc60003f26270 */
[----:B------:R-:W0:Y:S02]  /*0430*/  SHFL.BFLY PT, R7, R6, 0x10, 0x1f ;  /* 0x0e001f0006077f89 */ /* 0x000e2400000e0000 */
[----:B0-----:R-:W-:-:S05]  /*0440*/  FMNMX.FTZ R7, R6, R7, !PT ;  /* 0x0000000706077209 */ /* 0x001fca0007810000 */
[----:B------:R-:W0:Y:S02]  /*0450*/  SHFL.BFLY PT, R8, R7, 0x8, 0x1f ;  /* 0x0d001f0007087f89 */ /* 0x000e2400000e0000 */
[----:B0-----:R-:W-:Y:S02]  /*0460*/  FMNMX.FTZ R8, R7, R8, !PT ;  /* 0x0000000807087209 */ /* 0x001fe40007810000 */
[----:B------:R-:W-:-:S03]  /*0470*/  CS2R R6, SRZ ;  /* 0x0000000000067805 */ /* 0x000fc6000001ff00 */
[----:B------:R-:W0:Y:S02]  /*0480*/  SHFL.BFLY PT, R9, R8, 0x4, 0x1f ;  /* 0x0c801f0008097f89 */ /* 0x000e2400000e0000 */
[----:B0-----:R-:W-:-:S05]  /*0490*/  FMNMX.FTZ R9, R8, R9, !PT ;  /* 0x0000000908097209 */ /* 0x001fca0007810000 */
[----:B------:R-:W0:Y:S02]  /*04a0*/  SHFL.BFLY PT, R12, R9, 0x2, 0x1f ;  /* 0x0c401f00090c7f89 */ /* 0x000e2400000e0000 */
[----:B0-----:R-:W-:-:S05]  /*04b0*/  FMNMX.FTZ R12, R9, R12, !PT ;  /* 0x0000000c090c7209 */ /* 0x001fca0007810000 */
[----:B------:R-:W0:Y:S02]  /*04c0*/  SHFL.BFLY PT, R13, R12, 0x1, 0x1f ;  /* 0x0c201f000c0d7f89 */ /* 0x000e2400000e0000 */
[----:B0-----:R-:W-:-:S06]  /*04d0*/  FMNMX.FTZ R13, R12, R13, !PT ;  /* 0x0000000d0c0d7209 */ /* 0x001fcc0007810000 */
[----:B------:R-:W0:Y:S02]  /*04e0*/  SHFL.IDX PT, R13, R13, RZ, 0x1f ;  /* 0x00001fff0d0d7589 */ /* 0x000e2400000e0000 */
[C---:B0-----:R-:W-:Y:S02]  /*04f0*/  @!P0 FADD.FTZ R10, -R13.reuse, R10 ;  /* 0x0000000a0d0a8221 */ /* 0x041fe40000010100 */
[----:B------:R-:W-:Y:S02]  /*0500*/  @!P0 FADD.FTZ R11, -R13, R11 ;  /* 0x0000000b0d0b8221 */ /* 0x000fe40000010100 */
[----:B------:R-:W-:Y:S02]  /*0510*/  @!P0 FMUL.FTZ R10, R10, 1.4426950216293334961 ;  /* 0x3fb8aa3b0a0a8820 */ /* 0x000fe40000410000 */
[----:B------:R-:W-:Y:S02]  /*0520*/  @!P0 FMUL.FTZ R11, R11, 1.4426950216293334961 ;  /* 0x3fb8aa3b0b0b8820 */ /* 0x000fe40000410000 */
[----:B------:R-:W-:Y:S08]  /*0530*/  @!P0 MUFU.EX2 R6, R10 ;  /* 0x0000000a00068308 */ /* 0x000ff00000000800 */
[----:B------:R-:W0:Y:S02]  /*0540*/  @!P0 MUFU.EX2 R7, R11 ;  /* 0x0000000b00078308 */ /* 0x000e240000000800 */
        /* <DEDUP_REMOVED lines=11> */
[----:B------:R-:W0:Y:S02]  /*0600*/  SHFL.IDX PT, R11, R15, RZ, 0x1f ;  /* 0x00001fff0f0b7589 */ /* 0x000e2400000e0000 */
[----:B0-----:R-:W0:Y:S02]  /*0610*/  @!P0 MUFU.RCP R11, R11 ;  /* 0x0000000b000b8308 */ /* 0x001e240000001000 */
[C---:B0-----:R-:W-:Y:S02]  /*0620*/  @!P0 FMUL.FTZ R8, R11.reuse, R6 ;  /* 0x000000060b088220 */ /* 0x041fe40000410000 */
[----:B------:R-:W-:Y:S02]  /*0630*/  @!P0 FMUL.FTZ R9, R11, R7 ;  /* 0x000000070b098220 */ /* 0x000fe40000410000 */
[----:B------:R-:W-:-:S03]  /*0640*/  @!P0 IMAD.WIDE R6, R5, R14, c[0x0][0x160] ;  /* 0x0000580005068625 */ /* 0x000fc600078e020e */
[----:B------:R-:W-:-:S05]  /*0650*/  @!P0 F2FP.PACK_AB R9, R9, R8 ;  /* 0x000000080909823e */ /* 0x000fca00000000ff */
[----:B------:R0:W-:Y:S01]  /*0660*/  @!P0 STG.E [R6.64], R9 ;  /* 0x0000000906008986 */ /* 0x0001e2000c101904 */
[----:B------:R-:W-:Y:S05]  /*0670*/  @P1 EXIT ;  /* 0x000000000000194d */ /* 0x000fea0003800000 */
[----:B------:R-:W1:Y:S01]  /*0680*/  I2F.U32.RP R8, c[0x0][0x190] ;  /* 0x0000640000087b06 */ /* 0x000e620000209000 */
[----:B------:R-:W-:Y:S01]  /*0690*/  LOP3.LUT R5, RZ, R0, RZ, 0x33, !PT ;  /* 0x00000000ff057212 */ /* 0x000fe200078e33ff */
[----:B------:R-:W-:Y:S01]  /*06a0*/  BSSY B0, `(.L_x_27) ;  /* 0x000002d000007945 */ /* 0x000fe20003800000 */
[----:B------:R-:W-:Y:S02]  /*06b0*/  ISETP.NE.U32.AND P2, PT, RZ, c[0x0][0x190], PT ;  /* 0x00006400ff007a0c */ /* 0x000fe40003f45070 */
[----:B------:R-:W-:-:S03]  /*06c0*/  IADD3 R5, R5, c[0x0][0x1bc], RZ ;  /* 0x00006f0005057a10 */ /* 0x000fc60007ffe0ff */
[----:B-1----:R-:W1:Y:S02]  /*06d0*/  MUFU.RCP R8, R8 ;  /* 0x0000000800087308 */ /* 0x002e640000001000 */
[----:B01----:R-:W-:-:S06]  /*06e0*/  IADD3 R6, R8, 0xffffffe, RZ ;  /* 0x0ffffffe08067810 */ /* 0x003fcc0007ffe0ff */
[----:B------:R0:W1:Y:S02]  /*06f0*/  F2I.FTZ.U32.TRUNC.NTZ R7, R6 ;  /* 0x0000000600077305 */ /* 0x000064000021f000 */
[----:B0-----:R-:W-:Y:S01]  /*0700*/  HFMA2.MMA R6, -RZ, RZ, 0, 0 ;  /* 0x00000000ff067435 */ /* 0x001fe200000001ff */
[----:B-1----:R-:W-:-:S04]  /*0710*/  IMAD.MOV R9, RZ, RZ, -R7 ;  /* 0x000000ffff097224 */ /* 0x002fc800078e0a07 */
[----:B------:R-:W-:-:S05]  /*0720*/  IMAD R9, R9, c[0x0][0x190], RZ ;  /* 0x0000640009097a24 */ /* 0x000fca00078e02ff */
[----:B------:R-:W-:-:S04]  /*0730*/  IMAD.HI.U32 R10, R7, R9, R6 ;  /* 0x00000009070a7227 */ /* 0x000fc800078e0006 */
[----:B------:R-:W-:Y:S02]  /*0740*/  IMAD R7, R4, c[0x0][0x1b0], RZ ;  /* 0x00006c0004077a24 */ /* 0x000fe400078e02ff */
[----:B------:R-:W-:-:S04]  /*0750*/  IMAD.HI.U32 R10, R10, R5, RZ ;  /* 0x000000050a0a7227 */ /* 0x000fc800078e00ff */
[----:B------:R-:W-:Y:S02]  /*0760*/  IMAD.MOV R8, RZ, RZ, -R10 ;  /* 0x000000ffff087224 */ /* 0x000fe400078e0a0a */
[----:B------:R-:W-:Y:S02]  /*0770*/  IMAD R4, R2, c[0x0][0x1b8], R7 ;  /* 0x00006e0002047a24 */ /* 0x000fe400078e0207 */
[----:B------:R-:W-:Y:S02]  /*0780*/  IMAD R5, R8, c[0x0][0x190], R5 ;  /* 0x0000640008057a24 */ /* 0x000fe400078e0205 */
[----:B------:R-:W-:-:S03]  /*0790*/  IMAD R11, R3, c[0x0][0x1b4], R7 ;  /* 0x00006d00030b7a24 */ /* 0x000fc600078e0207 */
        /* <DEDUP_REMOVED lines=9> */
[----:B------:R-:W-:-:S12]  /*0830*/  IMAD R5, R3, c[0x0][0x1bc], R4 ;  /* 0x00006f0003057a24 */ /* 0x000fd800078e0204 */
[----:B------:R-:W-:Y:S05]  /*0840*/  @!P0 BRA `(.L_x_28) ;  /* 0x0000012000008947 */ /* 0x000fea0003800000 */
[----:B------:R-:W-:-:S04]  /*0850*/  IMAD R4, R2, c[0x0][0x1bc], R7 ;  /* 0x00006f0002047a24 */ /* 0x000fc800078e0207 */
[----:B------:R-:W-:Y:S01]  /*0860*/  IMAD R7, R3, c[0x0][0x1b4], R4 ;  /* 0x00006d0003077a24 */ /* 0x000fe200078e0204 */
[----:B------:R-:W-:Y:S01]  /*0870*/  MOV R3, R6 ;  /* 0x0000000600037202 */ /* 0x000fe20000000f00 */
[----:B------:R-:W-:-:S03]  /*0880*/  IMAD.IADD R4, R0, 0x1, R5 ;  /* 0x0000000100047824 */ /* 0x000fc600078e0205 */
[----:B------:R-:W-:-:S04]  /*0890*/  IADD3 R10, R0, R7, RZ ;  /* 0x00000007000a7210 */ /* 0x000fc80007ffe0ff */
.L_x_29:
[----:B------:R-:W-:Y:S02]  /*08a0*/  SHF.R.S32.HI R6, RZ, 0x1, R10 ;  /* 0x00000001ff067819 */ /* 0x000fe4000001140a */
[----:B0-----:R-:W-:-:S05]  /*08b0*/  MOV R9, 0x4 ;  /* 0x0000000400097802 */ /* 0x001fca0000000f00 */
        /* <DEDUP_REMOVED lines=11> */
.L_x_28:
[----:B------:R-:W-:Y:S05]  /*0970*/  BSYNC B0 ;  /* 0x0000000000007941 */ /* 0x000fea0003800000 */
.L_x_27:
[----:B------:R-:W-:Y:S01]  /*0980*/  IMAD R3, R2, c[0x0][0x1bc], R11 ;  /* 0x00006f0002037a24 */ /* 0x000fe200078e020b */
[----:B------:R-:W-:Y:S06]  /*0990*/  @!P1 EXIT ;  /* 0x000000000000994d */ /* 0x000fec0003800000 */
.L_x_30:
[----:B------:R-:W-:Y:S01]  /*09a0*/  IMAD.IADD R4, R3, 0x1, R0 ;  /* 0x0000000103047824 */ /* 0x000fe200078e0200 */
[----:B------:R-:W-:-:S04]  /*09b0*/  HFMA2.MMA R2, -RZ, RZ, 0, 2.384185791015625e-07 ;  /* 0x00000004ff027435 */ /* 0x000fc800000001ff */
[----:B0-----:R-:W-:-:S06]  /*09c0*/  SHF.R.S32.HI R7, RZ, 0x1, R4 ;  /* 0x00000001ff077819 */ /* 0x001fcc0000011404 */
[----:B------:R-:W-:-:S05]  /*09d0*/  IMAD.WIDE R6, R7, R2, c[0x0][0x1a8] ;  /* 0x00006a0007067625 */ /* 0x000fca00078e0202 */
[----:B------:R-:W2:Y:S01]  /*09e0*/  LDG.E R15, [R6.64] ;  /* 0x00000004060f7981 */ /* 0x000ea2000c1e1900 */
[----:B------:R-:W-:Y:S02]  /*09f0*/  IADD3 R12, R0, c[0x0][0x190], RZ ;  /* 0x00006400000c7a10 */ /* 0x000fe40007ffe0ff */
[----:B------:R-:W-:-:S03]  /*0a00*/  IADD3 R0, R5, R0, RZ ;  /* 0x0000000005007210 */ /* 0x000fc60007ffe0ff */
[----:B------:R-:W-:Y:S01]  /*0a10*/  IMAD.IADD R4, R12, 0x1, R3 ;  /* 0x000000010c047824 */ /* 0x000fe200078e0203 */
[----:B------:R-:W-:-:S04]  /*0a20*/  SHF.R.S32.HI R9, RZ, 0x1, R0 ;  /* 0x00000001ff097819 */ /* 0x000fc80000011400 */
[----:B------:R-:W-:Y:S01]  /*0a30*/  SHF.R.S32.HI R11, RZ, 0x1, R4 ;  /* 0x00000001ff0b7819 */ /* 0x000fe20000011404 */
[----:B------:R-:W-:-:S04]  /*0a40*/  IMAD.WIDE R8, R9, R2, c[0x0][0x1a0] ;  /* 0x0000680009087625 */ /* 0x000fc800078e0202 */
[----:B------:R-:W-:Y:S01]  /*0a50*/  IMAD.WIDE R10, R11, R2, c[0x0][0x1a8] ;  /* 0x00006a000b0a7625 */ /* 0x000fe200078e0202 */
[----:B------:R-:W-:Y:S01]  /*0a60*/  IADD3 R4, R12, c[0x0][0x190], RZ ;  /* 0x000064000c047a10 */ /* 0x000fe20007ffe0ff */
[----:B--2---:R0:W-:Y:S04]  /*0a70*/  STG.E [R8.64], R15 ;  /* 0x0000000f08007986 */ /* 0x0041e8000c101904 */
[----:B------:R-:W2:Y:S01]  /*0a80*/  LDG.E R17, [R10.64] ;  /* 0x000000040a117981 */ /* 0x000ea2000c1e1900 */
[----:B------:R-:W-:Y:S02]  /*0a90*/  IADD3 R0, R5, R12, RZ ;  /* 0x0000000c05007210 */ /* 0x000fe40007ffe0ff */
[----:B------:R-:W-:Y:S02]  /*0aa0*/  IADD3 R6, R3, R4, RZ ;  /* 0x0000000403067210 */ /* 0x000fe40007ffe0ff */
[----:B------:R-:W-:-:S02]  /*0ab0*/  SHF.R.S32.HI R7, RZ, 0x1, R0 ;  /* 0x00000001ff077819 */ /* 0x000fc40000011400 */
        /* <DEDUP_REMOVED lines=14> */
[----:B------:R-:W-:Y:S02]  /*0ba0*/  IADD3 R4, R5, R0, RZ ;  /* 0x0000000005047210 */ /* 0x000fe40007ffe0ff */
[----:B------:R-:W-:Y:S02]  /*0bb0*/  IADD3 R0, R0, c[0x0][0x190], RZ ;  /* 0x0000640000007a10 */ /* 0x000fe40007ffe0ff */
[----:B-1----:R-:W-:-:S02]  /*0bc0*/  SHF.R.S32.HI R7, RZ, 0x1, R4 ;  /* 0x00000001ff077819 */ /* 0x002fc40000011404 */
[----:B------:R-:W-:-:S03]  /*0bd0*/  ISETP.GE.AND P0, PT, R0, c[0x0][0x1bc], PT ;  /* 0x00006f0000007a0c */ /* 0x000fc60003f06270 */
[----:B------:R-:W-:-:S05]  /*0be0*/  IMAD.WIDE R6, R7, R2, c[0x0][0x1a0] ;  /* 0x0000680007067625 */ /* 0x000fca00078e0202 */
[----:B--2---:R0:W-:Y:S05]  /*0bf0*/  STG.E [R6.64], R11 ;  /* 0x0000000b06007986 */ /* 0x0041ea000c101904 */
[----:B------:R-:W-:Y:S05]  /*0c00*/  @!P0 BRA `(.L_x_30) ;  /* 0xfffffd9000008947 */ /* 0x000fea000383ffff */
[----:B------:R-:W-:Y:S05]  /*0c10*/  EXIT ;  /* 0x000000000000794d */ /* 0x000fea0003800000 */
.L_x_31:
        /* <DEDUP_REMOVED lines=14> */
.L_x_76:


//--------------------- .text._ZN17fastertransformer10relShiftBdI6__halfEEvPT_PKS2_iii --------------------------
	.section	.text._ZN17fastertransformer10relShiftBdI6__halfEEvPT_PKS2_iii,"ax",@progbits
	.sectioninfo	@"SHI_REGISTERS=16"
	.align	128
        .global         _ZN17fastertransformer10relShiftBdI6__halfEEvPT_PKS2_iii
        .type           _ZN17fastertransformer10relShiftBdI6__halfEEvPT_PKS2_iii,@function
        .size           _ZN17fastertransformer10relShiftBdI6__halfEEvPT_PKS2_iii,(.L_x_77 - _ZN17fastertransformer10relShiftBdI6__halfEEvPT_PKS2_iii)
        .other          _ZN17fastertransformer10relShiftBdI6__halfEEvPT_PKS2_iii,@"STO_CUDA_ENTRY STV_DEFAULT"
_ZN17fastertransformer10relShiftBdI6__halfEEvPT_PKS2_iii:
.text._ZN17fastertransformer10relShiftBdI6__halfEEvPT_PKS2_iii:
[----:B------:R-:W-:Y:S02]  /*0000*/  IMAD.MOV.U32 R1, RZ, RZ, c[0x0][0x28] ;  /* 0x00000a00ff017624 */ /* 0x000fe400078e00ff */
[----:B------:R-:W0:Y:S01]  /*0010*/  S2R R5, SR_CTAID.Z ;  /* 0x0000000000057919 */ /* 0x000e220000002700 */
[----:B------:R-:W-:-:S03]  /*0020*/  ULDC.64 UR4, c[0x0][0x118] ;  /* 0x0000460000047ab9 */ /* 0x000fc60000000a00 */
[----:B------:R-:W0:Y:S04]  /*0030*/  S2R R0, SR_TID.X ;  /* 0x0000000000007919 */ /* 0x000e280000002100 */
[----:B------:R-:W1:Y:S04]  /*0040*/  S2R R6, SR_TID.Y ;  /* 0x0000000000067919 */ /* 0x000e680000002200 */
[----:B------:R-:W2:Y:S04]  /*0050*/  S2R R2, SR_CTAID.X ;  /* 0x0000000000027919 */ /* 0x000ea80000002500 */
[----:B------:R-:W3:Y:S01]  /*0060*/  S2R R3, SR_CTAID.Y ;  /* 0x0000000000037919 */ /* 0x000ee20000002600 */
[----:B0-----:R-:W-:-:S02]  /*0070*/  IMAD R5, R5, c[0x0][0x0], R0 ;  /* 0x0000000005057a24 */ /* 0x001fc400078e0200 */
[----:B-1----:R-:W-:-:S03]  /*0080*/  IMAD.SHL.U32 R6, R6, 0x2, RZ ;  /* 0x0000000206067824 */ /* 0x002fc600078e00ff */
[----:B------:R-:W-:Y:S01]  /*0090*/  ISETP.EQ.AND P1, PT, R5, RZ, PT ;  /* 0x000000ff0500720c */ /* 0x000fe20003f22270 */
[----:B--2---:R-:W-:Y:S01]  /*00a0*/  IMAD R0, R2, c[0x0][0x170], RZ ;  /* 0x00005c0002007a24 */ /* 0x004fe200078e02ff */
[----:B------:R-:W-:-:S03]  /*00b0*/  ISETP.GE.AND P0, PT, R6, c[0x0][0x178], PT ;  /* 0x00005e0006007a0c */ /* 0x000fc60003f06270 */
[----:B---3--:R-:W-:-:S10]  /*00c0*/  IMAD R0, R3, c[0x0][0x174], R0 ;  /* 0x00005d0003007a24 */ /* 0x008fd400078e0200 */
[----:B------:R-:W-:Y:S05]  /*00d0*/  @!P0 EXIT P1 ;  /* 0x000000000000894d */ /* 0x000fea0000800000 */
[----:B------:R-:W-:Y:S02]  /*00e0*/  IMAD R3, R5, c[0x0][0x178], R0 ;  /* 0x00005e0005037a24 */ /* 0x000fe400078e0200 */
[----:B------:R-:W-:Y:S02]  /*00f0*/  IMAD.MOV.U32 R4, RZ, RZ, c[0x0][0x178] ;  /* 0x00005e00ff047624 */ /* 0x000fe400078e00ff */
[----:B------:R-:W-:Y:S02]  /*0100*/  IMAD R3, R3, 0x2, R6 ;  /* 0x0000000203037824 */ /* 0x000fe400078e0206 */
[----:B------:R-:W-:Y:S01]  /*0110*/  IMAD.MOV.U32 R8, RZ, RZ, 0x4 ;  /* 0x00000004ff087424 */ /* 0x000fe200078e00ff */
[----:B------:R-:W-:Y:S02]  /*0120*/  LEA R4, R4, 0xffffffff, 0x1 ;  /* 0xffffffff04047811 */ /* 0x000fe400078e08ff */
[----:B------:R-:W-:-:S05]  /*0130*/  SHF.R.S32.HI R3, RZ, 0x1, R3 ;  /* 0x00000001ff037819 */ /* 0x000fca0000011403 */
[----:B------:R-:W-:Y:S01]  /*0140*/  IMAD.WIDE R8, R3, R8, c[0x0][0x168] ;  /* 0x00005a0003087625 */ /* 0x000fe200078e0208 */
[----:B------:R-:W-:-:S04]  /*0150*/  IABS R3, R4 ;  /* 0x0000000400037213 */ /* 0x000fc80000000000 */
[----:B------:R-:W0:Y:S01]  /*0160*/  I2F.RP R10, R3 ;  /* 0x00000003000a7306 */ /* 0x000e220000209400 */
[----:B------:R-:W-:Y:S01]  /*0170*/  SHF.L.U32 R5, R5, 0x1, RZ ;  /* 0x0000000105057819 */ /* 0x000fe200000006ff */
[----:B------:R1:W5:Y:S01]  /*0180*/  LDG.E R2, [R8.64] ;  /* 0x0000000408027981 */ /* 0x000362000c1e1900 */
[----:B------:R-:W-:Y:S01]  /*0190*/  IADD3 R6, R6, -c[0x0][0x178], RZ ;  /* 0x80005e0006067a10 */ /* 0x000fe20007ffe0ff */
[----:B------:R-:W-:Y:S04]  /*01a0*/  BSSY B0, `(.L_x_32) ;  /* 0x0000039000007945 */ /* 0x000fe80003800000 */
[----:B------:R-:W-:-:S05]  /*01b0*/  IMAD R5, R5, c[0x0][0x178], R6 ;  /* 0x00005e0005057a24 */ /* 0x000fca00078e0206 */
[C---:B-1----:R-:W-:Y:S02]  /*01c0*/  IADD3 R9, R5.reuse, 0x1, RZ ;  /* 0x0000000105097810 */ /* 0x042fe40007ffe0ff */
[----:B------:R-:W-:Y:S01]  /*01d0*/  ISETP.GE.AND P4, PT, R5, RZ, PT ;  /* 0x000000ff0500720c */ /* 0x000fe20003f86270 */
[----:B0-----:R-:W0:Y:S02]  /*01e0*/  MUFU.RCP R10, R10 ;  /* 0x0000000a000a7308 */ /* 0x001e240000001000 */
[----:B0-----:R-:W-:Y:S02]  /*01f0*/  IADD3 R7, R10, 0xffffffe, RZ ;  /* 0x0ffffffe0a077810 */ /* 0x001fe40007ffe0ff */
[----:B------:R-:W-:-:S04]  /*0200*/  IABS R10, R9 ;  /* 0x00000009000a7213 */ /* 0x000fc80000000000 */
[----:B------:R-:W0:Y:S02]  /*0210*/  F2I.FTZ.U32.TRUNC.NTZ R7, R7 ;  /* 0x0000000700077305 */ /* 0x000e24000021f000 */
[----:B0-----:R-:W-:-:S04]  /*0220*/  IMAD.MOV R8, RZ, RZ, -R7 ;  /* 0x000000ffff087224 */ /* 0x001fc800078e0a07 */
[----:B------:R-:W-:Y:S01]  /*0230*/  IMAD.MOV.U32 R6, RZ, RZ, R8 ;  /* 0x000000ffff067224 */ /* 0x000fe200078e0008 */
[----:B------:R-:W-:-:S03]  /*0240*/  IABS R8, R4 ;  /* 0x0000000400087213 */ /* 0x000fc60000000000 */
[----:B------:R-:W-:Y:S02]  /*0250*/  IMAD R11, R6, R3, RZ ;  /* 0x00000003060b7224 */ /* 0x000fe400078e02ff */
[----:B------:R-:W-:Y:S02]  /*0260*/  IMAD.MOV.U32 R6, RZ, RZ, RZ ;  /* 0x000000ffff067224 */ /* 0x000fe400078e00ff */
[----:B------:R-:W-:Y:S02]  /*0270*/  IMAD.MOV R8, RZ, RZ, -R8 ;  /* 0x000000ffff087224 */ /* 0x000fe400078e0a08 */
[----:B------:R-:W-:Y:S01]  /*0280*/  IMAD.HI.U32 R6, R7, R11, R6 ;  /* 0x0000000b07067227 */ /* 0x000fe200078e0006 */
[----:B------:R-:W-:-:S05]  /*0290*/  MOV R11, R10 ;  /* 0x0000000a000b7202 */ /* 0x000fca0000000f00 */
[----:B------:R-:W-:-:S04]  /*02a0*/  IMAD.HI.U32 R7, R6, R11, RZ ;  /* 0x0000000b06077227 */ /* 0x000fc800078e00ff */
[----:B------:R-:W-:Y:S01]  /*02b0*/  IMAD R10, R7, R8, R11 ;  /* 0x00000008070a7224 */ /* 0x000fe200078e020b */
[----:B------:R-:W-:-:S04]  /*02c0*/  IABS R11, R5 ;  /* 0x00000005000b7213 */ /* 0x000fc80000000000 */
[----:B------:R-:W-:Y:S01]  /*02d0*/  ISETP.GT.U32.AND P3, PT, R3, R10, PT ;  /* 0x0000000a0300720c */ /* 0x000fe20003f64070 */
[----:B------:R-:W-:-:S04]  /*02e0*/  IMAD.HI.U32 R6, R6, R11, RZ ;  /* 0x0000000b06067227 */ /* 0x000fc800078e00ff */
[----:B------:R-:W-:-:S05]  /*02f0*/  IMAD R8, R6, R8, R11 ;  /* 0x0000000806087224 */ /* 0x000fca00078e020b */
[----:B------:R-:W-:-:S03]  /*0300*/  ISETP.GT.U32.AND P0, PT, R3, R8, PT ;  /* 0x000000080300720c */ /* 0x000fc60003f04070 */
[----:B------:R-:W-:Y:S01]  /*0310*/  @!P3 IMAD.IADD R10, R10, 0x1, -R3 ;  /* 0x000000010a0ab824 */ /* 0x000fe200078e0a03 */
[----:B------:R-:W-:-:S04]  /*0320*/  @!P3 IADD3 R7, R7, 0x1, RZ ;  /* 0x000000010707b810 */ /* 0x000fc80007ffe0ff */
[----:B------:R-:W-:Y:S02]  /*0330*/  ISETP.GE.U32.AND P1, PT, R10, R3, PT ;  /* 0x000000030a00720c */ /* 0x000fe40003f26070 */
[----:B------:R-:W-:-:S03]  /*0340*/  LOP3.LUT R10, R9, R4, RZ, 0x3c, !PT ;  /* 0x00000004090a7212 */ /* 0x000fc600078e3cff */
[----:B------:R-:W-:Y:S01]  /*0350*/  @!P0 IMAD.IADD R8, R8, 0x1, -R3 ;  /* 0x0000000108088824 */ /* 0x000fe200078e0a03 */
[----:B------:R-:W-:Y:S02]  /*0360*/  ISETP.GE.AND P2, PT, R10, RZ, PT ;  /* 0x000000ff0a00720c */ /* 0x000fe40003f46270 */
[----:B------:R-:W-:Y:S02]  /*0370*/  LOP3.LUT R10, RZ, R4, RZ, 0x33, !PT ;  /* 0x00000004ff0a7212 */ /* 0x000fe400078e33ff */
[----:B------:R-:W-:-:S03]  /*0380*/  ISETP.GT.U32.AND P3, PT, R3, R8, PT ;  /* 0x000000080300720c */ /* 0x000fc60003f64070 */
[----:B------:R-:W-:Y:S02]  /*0390*/  @P1 IADD3 R7, R7, 0x1, RZ ;  /* 0x0000000107071810 */ /* 0x000fe40007ffe0ff */
[----:B------:R-:W-:-:S03]  /*03a0*/  ISETP.NE.AND P1, PT, R4, RZ, PT ;  /* 0x000000ff0400720c */ /* 0x000fc60003f25270 */
[----:B------:R-:W-:Y:S02]  /*03b0*/  IMAD.MOV.U32 R11, RZ, RZ, R7 ;  /* 0x000000ffff0b7224 */ /* 0x000fe400078e0007 */
[----:B------:R-:W-:-:S03]  /*03c0*/  IMAD.IADD R7, R8, 0x1, -R3 ;  /* 0x0000000108077824 */ /* 0x000fc600078e0a03 */
[----:B------:R-:W-:Y:S02]  /*03d0*/  @!P2 IADD3 R11, -R11, RZ, RZ ;  /* 0x000000ff0b0ba210 */ /* 0x000fe40007ffe1ff */
[----:B------:R-:W-:Y:S02]  /*03e0*/  SEL R7, R7, R8, !P3 ;  /* 0x0000000807077207 */ /* 0x000fe40005800000 */
[----:B------:R-:W-:-:S03]  /*03f0*/  SEL R13, R10, R11, !P1 ;  /* 0x0000000b0a0d7207 */ /* 0x000fc60004800000 */
[----:B------:R-:W-:Y:S02]  /*0400*/  @!P4 IMAD.MOV R7, RZ, RZ, -R7 ;  /* 0x000000ffff07c224 */ /* 0x000fe400078e0a07 */
[----:B------:R-:W-:-:S03]  /*0410*/  IMAD.MOV R11, RZ, RZ, -R13 ;  /* 0x000000ffff0b7224 */ /* 0x000fc600078e0a0d */
[----:B------:R-:W-:Y:S01]  /*0420*/  SEL R12, R10, R7, !P1 ;  /* 0x000000070a0c7207 */ /* 0x000fe20004800000 */
[----:B------:R-:W-:-:S03]  /*0430*/  IMAD R11, R4, R11, R9 ;  /* 0x0000000b040b7224 */ /* 0x000fc600078e0209 */
[----:B------:R-:W-:Y:S02]  /*0440*/  ISETP.GE.AND P3, PT, R12, c[0x0][0x178], PT ;  /* 0x00005e000c007a0c */ /* 0x000fe40003f66270 */
[----:B------:R-:W-:-:S11]  /*0450*/  ISETP.GE.AND P2, PT, R11, c[0x0][0x178], PT ;  /* 0x00005e000b007a0c */ /* 0x000fd60003f46270 */
[----:B------:R-:W-:Y:S05]  /*0460*/  @P3 BRA `(.L_x_33) ;  /* 0x000000c000003947 */ /* 0x000fea0003800000 */
[----:B------:R-:W-:Y:S02]  /*0470*/  ISETP.GE.U32.AND P3, PT, R8, R3, PT ;  /* 0x000000030800720c */ /* 0x000fe40003f66070 */
[----:B------:R-:W-:Y:S02]  /*0480*/  LOP3.LUT R4, R5, R4, RZ, 0x3c, !PT ;  /* 0x0000000405047212 */ /* 0x000fe400078e3cff */
[----:B------:R-:W-:Y:S02]  /*0490*/  @!P0 IADD3 R6, R6, 0x1, RZ ;  /* 0x0000000106068810 */ /* 0x000fe40007ffe0ff */
[----:B------:R-:W-:Y:S01]  /*04a0*/  ISETP.GE.AND P4, PT, R4, RZ, PT ;  /* 0x000000ff0400720c */ /* 0x000fe20003f86270 */
[----:B------:R-:W-:-:S06]  /*04b0*/  IMAD.MOV.U32 R4, RZ, RZ, 0x2 ;  /* 0x00000002ff047424 */ /* 0x000fcc00078e00ff */
[----:B------:R-:W-:-:S06]  /*04c0*/  @P3 IADD3 R6, R6, 0x1, RZ ;  /* 0x0000000106063810 */ /* 0x000fcc0007ffe0ff */
[----:B------:R-:W-:-:S05]  /*04d0*/  @!P4 IMAD.MOV R6, RZ, RZ, -R6 ;  /* 0x000000ffff06c224 */ /* 0x000fca00078e0a06 */
[----:B------:R-:W-:-:S05]  /*04e0*/  SEL R3, R10, R6, !P1 ;  /* 0x000000060a037207 */ /* 0x000fca0004800000 */
[----:B------:R-:W-:-:S05]  /*04f0*/  IMAD R3, R3, c[0x0][0x178], R0 ;  /* 0x00005e0003037a24 */ /* 0x000fca00078e0200 */
[----:B------:R-:W-:-:S05]  /*0500*/  IADD3 R3, R12, R3, RZ ;  /* 0x000000030c037210 */ /* 0x000fca0007ffe0ff */
[----:B------:R-:W-:-:S05]  /*0510*/  IMAD.WIDE R4, R3, R4, c[0x0][0x160] ;  /* 0x0000580003047625 */ /* 0x000fca00078e0204 */
[----:B-----5:R0:W-:Y:S02]  /*0520*/  STG.E.U16 [R4.64], R2 ;  /* 0x0000000204007986 */ /* 0x0201e4000c101504 */
.L_x_33:
[----:B------:R-:W-:Y:S05]  /*0530*/  BSYNC B0 ;  /* 0x0000000000007941 */ /* 0x000fea0003800000 */
.L_x_32:
[----:B------:R-:W-:Y:S05]  /*0540*/  @P2 EXIT ;  /* 0x000000000000294d */ /* 0x000fea0003800000 */
[----:B------:R-:W-:Y:S01]  /*0550*/  IMAD R0, R13, c[0x0][0x178], R0 ;  /* 0x00005e000d007a24 */ /* 0x000fe200078e0200 */
[----:B0----5:R-:W-:Y:S01]  /*0560*/  PRMT R4, R2, 0x7632, R4 ;  /* 0x0000763202047816 */ /* 0x021fe20000000004 */
[----:B------:R-:W-:Y:S02]  /*0570*/  IMAD.MOV.U32 R3, RZ, RZ, 0x2 ;  /* 0x00000002ff037424 */ /* 0x000fe400078e00ff */
[----:B------:R-:W-:-:S04]  /*0580*/  IMAD.IADD R0, R11, 0x1, R0 ;  /* 0x000000010b007824 */ /* 0x000fc800078e0200 */
[----:B------:R-:W-:-:S05]  /*0590*/  IMAD.WIDE R2, R0, R3, c[0x0][0x160] ;  /* 0x0000580000027625 */ /* 0x000fca00078e0203 */
[----:B------:R-:W-:Y:S01]  /*05a0*/  STG.E.U16 [R2.64], R4 ;  /* 0x0000000402007986 */ /* 0x000fe2000c101504 */
[----:B------:R-:W-:Y:S05]  /*05b0*/  EXIT ;  /* 0x000000000000794d */ /* 0x000fea0003800000 */
.L_x_34:
        /* <DEDUP_REMOVED lines=12> */
.L_x_77:


//--------------------- .text._ZN17fastertransformer12transpose201I6__halfEEvPT_PKS2_iiiii --------------------------
	.section	.text._ZN17fastertransformer12transpose201I6__halfEEvPT_PKS2_iiiii,"ax",@progbits
	.sectioninfo	@"SHI_REGISTERS=32"
	.align	128
        .global         _ZN17fastertransformer12transpose201I6__halfEEvPT_PKS2_iiiii
        .type           _ZN17fastertransformer12transpose201I6__halfEEvPT_PKS2_iiiii,@function
        .size           _ZN17fastertransformer12transpose201I6__halfEEvPT_PKS2_iiiii,(.L_x_78 - _ZN17fastertransformer12transpose201I6__halfEEvPT_PKS2_iiiii)
        .other          _ZN17fastertransformer12transpose201I6__halfEEvPT_PKS2_iiiii,@"STO_CUDA_ENTRY STV_DEFAULT"
_ZN17fastertransformer12transpose201I6__halfEEvPT_PKS2_iiiii:
.text._ZN17fastertransformer12transpose201I6__halfEEvPT_PKS2_iiiii:
[----:B------:R-:W-:Y:S02]  /*0000*/  IMAD.MOV.U32 R1, RZ, RZ, c[0x0][0x28] ;  /* 0x00000a00ff017624 */ /* 0x000fe400078e00ff */
[----:B------:R-:W0:Y:S01]  /*0010*/  S2R R15, SR_CTAID.X ;  /* 0x00000000000f7919 */ /* 0x000e220000002500 */
[----:B------:R-:W-:Y:S01]  /*0020*/  IMAD.MOV.U32 R17, RZ, RZ, c[0x0][0x178] ;  /* 0x00005e00ff117624 */ /* 0x000fe200078e00ff */
[----:B------:R-:W-:Y:S02]  /*0030*/  ULDC.64 UR6, c[0x0][0x118] ;  /* 0x0000460000067ab9 */ /* 0x000fe40000000a00 */
[----:B------:R-:W1:Y:S02]  /*0040*/  S2R R12, SR_TID.X ;  /* 0x00000000000c7919 */ /* 0x000e640000002100 */
[----:B------:R-:W-:Y:S02]  /*0050*/  ISETP.GE.AND P0, PT, R17, 0x1, PT ;  /* 0x000000011100780c */ /* 0x000fe40003f06270 */
[----:B------:R-:W2:Y:S01]  /*0060*/  S2R R14, SR_CTAID.Y ;  /* 0x00000000000e7919 */ /* 0x000ea20000002600 */
[----:B0-----:R-:W-:-:S10]  /*0070*/  IMAD R15, R15, c[0x0][0x170], RZ ;  /* 0x00005c000f0f7a24 */ /* 0x001fd400078e02ff */
[----:B------:R-:W-:Y:S05]  /*0080*/  @!P0 BRA `(.L_x_35) ;  /* 0x00000ae000008947 */ /* 0x000fea0003800000 */
[C---:B------:R-:W-:Y:S01]  /*0090*/  IADD3 R0, R17.reuse, -0x1, RZ ;  /* 0xffffffff11007810 */ /* 0x040fe20007ffe0ff */
[----:B--2---:R-:W-:Y:S01]  /*00a0*/  IMAD R16, R14, c[0x0][0x174], R15 ;  /* 0x00005d000e107a24 */ /* 0x004fe200078e020f */
[----:B------:R-:W-:Y:S01]  /*00b0*/  LOP3.LUT R13, R17, 0x3, RZ, 0xc0, !PT ;  /* 0x00000003110d7812 */ /* 0x000fe200078ec0ff */
[----:B-1----:R-:W-:Y:S01]  /*00c0*/  IMAD.MOV.U32 R21, RZ, RZ, R12 ;  /* 0x000000ffff157224 */ /* 0x002fe200078e000c */
[----:B------:R-:W-:Y:S02]  /*00d0*/  ISETP.GE.U32.AND P2, PT, R0, 0x3, PT ;  /* 0x000000030000780c */ /* 0x000fe40003f46070 */
[----:B------:R-:W-:Y:S02]  /*00e0*/  ISETP.NE.AND P1, PT, R13, RZ, PT ;  /* 0x000000ff0d00720c */ /* 0x000fe40003f25270 */
[----:B------:R-:W-:Y:S02]  /*00f0*/  IADD3 R17, R17, 0x1, RZ ;  /* 0x0000000111117810 */ /* 0x000fe40007ffe0ff */
[----:B------:R-:W-:-:S07]  /*0100*/  SHF.R.S32.HI R18, RZ, 0x1f, R16 ;  /* 0x0000001fff127819 */ /* 0x000fce0000011410 */
[----:B------:R-:W-:Y:S05]  /*0110*/  @!P2 BRA `(.L_x_36) ;  /* 0x000007700000a947 */ /* 0x000fea0003800000 */
[----:B------:R-:W-:Y:S01]  /*0120*/  IABS R19, c[0x0][0x178] ;  /* 0x00005e0000137a13 */ /* 0x000fe20000000000 */
[----:B------:R-:W-:Y:S02]  /*0130*/  IMAD.MOV.U32 R10, RZ, RZ, RZ ;  /* 0x000000ffff0a7224 */ /* 0x000fe400078e00ff */
[----:B------:R-:W-:Y:S01]  /*0140*/  IMAD.MOV.U32 R21, RZ, RZ, R12 ;  /* 0x000000ffff157224 */ /* 0x000fe200078e000c */
[----:B------:R-:W0:Y:S08]  /*0150*/  I2F.RP R2, R19 ;  /* 0x0000001300027306 */ /* 0x000e300000209400 */
[----:B0-----:R-:W0:Y:S02]  /*0160*/  MUFU.RCP R2, R2 ;  /* 0x0000000200027308 */ /* 0x001e240000001000 */
[----:B0-----:R-:W-:-:S06]  /*0170*/  IADD3 R11, R2, 0xffffffe, RZ ;  /* 0x0ffffffe020b7810 */ /* 0x001fcc0007ffe0ff */
[----:B------:R-:W0:Y:S02]  /*0180*/  F2I.FTZ.U32.TRUNC.NTZ R11, R11 ;  /* 0x0000000b000b7305 */ /* 0x000e24000021f000 */
[----:B0-----:R-:W-:-:S04]  /*0190*/  IMAD.MOV R0, RZ, RZ, -R11 ;  /* 0x000000ffff007224 */ /* 0x001fc800078e0a0b */
[----:B------:R-:W-:Y:S02]  /*01a0*/  IMAD R3, R0, R19, RZ ;  /* 0x0000001300037224 */ /* 0x000fe400078e02ff */
[----:B------:R-:W-:Y:S02]  /*01b0*/  IMAD.MOV R0, RZ, RZ, -R13 ;  /* 0x000000ffff007224 */ /* 0x000fe400078e0a0d */
[----:B------:R-:W-:-:S04]  /*01c0*/  IMAD.HI.U32 R10, R11, R3, R10 ;  /* 0x000000030b0a7227 */ /* 0x000fc800078e000a */
.L_x_37:
[----:B------:R-:W-:Y:S01]  /*01d0*/  IADD3 R3, P2, R16, R21, RZ ;  /* 0x0000001510037210 */ /* 0x000fe20007f5e0ff */
[----:B------:R-:W-:-:S03]  /*01e0*/  IMAD.MOV.U32 R9, RZ, RZ, 0x2 ;  /* 0x00000002ff097424 */ /* 0x000fc600078e00ff */
[----:B------:R-:W-:Y:S02]  /*01f0*/  LEA.HI.X.SX32 R4, R21, R18, 0x1, P2 ;  /* 0x0000001215047211 */ /* 0x000fe400010f0eff */
[----:B------:R-:W-:-:S04]  /*0200*/  LEA R2, P2, R3, c[0x0][0x168], 0x1 ;  /* 0x00005a0003027a11 */ /* 0x000fc800078408ff */
[----:B------:R-:W-:-:S05]  /*0210*/  LEA.HI.X R3, R3, c[0x0][0x16c], R4, 0x1, P2 ;  /* 0x00005b0003037a11 */ /* 0x000fca00010f0c04 */
[C---:B------:R-:W-:Y:S02]  /*0220*/  IMAD.WIDE R4, R9.reuse, c[0x0][0x180], R2 ;  /* 0x0000600009047a25 */ /* 0x040fe400078e0202 */
[----:B------:R0:W2:Y:S04]  /*0230*/  LDG.E.U16 R2, [R2.64] ;  /* 0x0000000602027981 */ /* 0x0000a8000c1e1500 */
[C---:B------:R-:W-:Y:S02]  /*0240*/  IMAD.WIDE R6, R9.reuse, c[0x0][0x180], R4 ;  /* 0x0000600009067a25 */ /* 0x040fe400078e0204 */
[----:B------:R1:W3:Y:S04]  /*0250*/  LDG.E.U16 R4, [R4.64] ;  /* 0x0000000604047981 */ /* 0x0002e8000c1e1500 */
[----:B------:R-:W-:-:S02]  /*0260*/  IMAD.WIDE R8, R9, c[0x0][0x180], R6 ;  /* 0x0000600009087a25 */ /* 0x000fc400078e0206 */
[----:B------:R4:W5:Y:S04]  /*0270*/  LDG.E.U16 R6, [R6.64] ;  /* 0x0000000606067981 */ /* 0x000968000c1e1500 */
[----:B------:R0:W5:Y:S01]  /*0280*/  LDG.E.U16 R8, [R8.64] ;  /* 0x0000000608087981 */ /* 0x000162000c1e1500 */
[----:B------:R-:W-:-:S04]  /*0290*/  IABS R20, c[0x0][0x178] ;  /* 0x00005e0000147a13 */ /* 0x000fc80000000000 */
[----:B------:R-:W0:Y:S08]  /*02a0*/  I2F.RP R23, R20 ;  /* 0x0000001400177306 */ /* 0x000e300000209400 */
[----:B0-----:R-:W0:Y:S01]  /*02b0*/  MUFU.RCP R23, R23 ;  /* 0x0000001700177308 */ /* 0x001e220000001000 */
[----:B------:R-:W-:Y:S02]  /*02c0*/  IABS R3, R21 ;  /* 0x0000001500037213 */ /* 0x000fe40000000000 */
[----:B0-----:R-:W-:-:S06]  /*02d0*/  IADD3 R11, R23, 0xffffffe, RZ ;  /* 0x0ffffffe170b7810 */ /* 0x001fcc0007ffe0ff */
[----:B------:R-:W4:Y:S01]  /*02e0*/  F2I.FTZ.U32.TRUNC.NTZ R11, R11 ;  /* 0x0000000b000b7305 */ /* 0x000f22000021f000 */
[----:B------:R-:W-:-:S04]  /*02f0*/  IMAD.HI.U32 R22, R10, R3, RZ ;  /* 0x000000030a167227 */ /* 0x000fc800078e00ff */
[----:B------:R-:W-:Y:S01]  /*0300*/  IMAD.MOV R24, RZ, RZ, -R22 ;  /* 0x000000ffff187224 */ /* 0x000fe200078e0a16 */
[----:B-1----:R-:W-:-:S03]  /*0310*/  IADD3 R5, R21, c[0x0][0x180], RZ ;  /* 0x0000600015057a10 */ /* 0x002fc60007ffe0ff */
[----:B------:R-:W-:Y:S01]  /*0320*/  IMAD R24, R20, R24, R3 ;  /* 0x0000001814187224 */ /* 0x000fe200078e0203 */
[----:B------:R-:W-:Y:S01]  /*0330*/  IABS R9, R5 ;  /* 0x0000000500097213 */ /* 0x000fe20000000000 */
[----:B------:R-:W-:Y:S02]  /*0340*/  IMAD.MOV.U32 R10, RZ, RZ, RZ ;  /* 0x000000ffff0a7224 */ /* 0x000fe400078e00ff */
[----:B----4-:R-:W-:Y:S01]  /*0350*/  IMAD.MOV R7, RZ, RZ, -R11 ;  /* 0x000000ffff077224 */ /* 0x010fe200078e0a0b */
[----:B------:R-:W-:-:S03]  /*0360*/  ISETP.GT.U32.AND P5, PT, R19, R24, PT ;  /* 0x000000181300720c */ /* 0x000fc60003fa4070 */
[----:B------:R-:W-:Y:S01]  /*0370*/  IMAD R7, R7, R20, RZ ;  /* 0x0000001407077224 */ /* 0x000fe200078e02ff */
[----:B------:R-:W-:-:S03]  /*0380*/  IADD3 R3, R5, c[0x0][0x180], RZ ;  /* 0x0000600005037a10 */ /* 0x000fc60007ffe0ff */
[----:B------:R-:W-:-:S04]  /*0390*/  IMAD.HI.U32 R10, R11, R7, R10 ;  /* 0x000000070b0a7227 */ /* 0x000fc800078e000a */
[----:B------:R-:W-:Y:S01]  /*03a0*/  IMAD.MOV.U32 R7, RZ, RZ, R9 ;  /* 0x000000ffff077224 */ /* 0x000fe200078e0009 */
[----:B------:R-:W-:Y:S01]  /*03b0*/  IABS R25, R3 ;  /* 0x0000000300197213 */ /* 0x000fe20000000000 */
[----:B------:R-:W-:Y:S02]  /*03c0*/  @!P5 IMAD.IADD R24, R24, 0x1, -R20 ;  /* 0x000000011818d824 */ /* 0x000fe400078e0a14 */
[----:B------:R-:W-:-:S04]  /*03d0*/  IMAD.HI.U32 R9, R10, R7, RZ ;  /* 0x000000070a097227 */ /* 0x000fc800078e00ff */
[----:B------:R-:W-:Y:S02]  /*03e0*/  IMAD.MOV R23, RZ, RZ, -R9 ;  /* 0x000000ffff177224 */ /* 0x000fe400078e0a09 */
[----:B------:R-:W-:Y:S01]  /*03f0*/  IMAD.HI.U32 R11, R10, R25, RZ ;  /* 0x000000190a0b7227 */ /* 0x000fe200078e00ff */
[----:B------:R-:W-:-:S03]  /*0400*/  ISETP.GE.U32.AND P3, PT, R24, R19, PT ;  /* 0x000000131800720c */ /* 0x000fc60003f66070 */
[----:B------:R-:W-:Y:S02]  /*0410*/  IMAD R24, R20, R23, R7 ;  /* 0x0000001714187224 */ /* 0x000fe400078e0207 */
[----:B------:R-:W-:Y:S02]  /*0420*/  IMAD.MOV.U32 R19, RZ, RZ, R20 ;  /* 0x000000ffff137224 */ /* 0x000fe400078e0014 */
[----:B------:R-:W-:-:S03]  /*0430*/  IMAD.MOV R26, RZ, RZ, -R11 ;  /* 0x000000ffff1a7224 */ /* 0x000fc600078e0a0b */
[----:B------:R-:W-:Y:S01]  /*0440*/  ISETP.GT.U32.AND P6, PT, R19, R24, PT ;  /* 0x000000181300720c */ /* 0x000fe20003fc4070 */
[----:B------:R-:W-:Y:S01]  /*0450*/  IMAD R26, R20, R26, R25 ;  /* 0x0000001a141a7224 */ /* 0x000fe200078e0219 */
[----:B------:R-:W-:-:S04]  /*0460*/  LOP3.LUT R7, R21, c[0x0][0x178], RZ, 0x3c, !PT ;  /* 0x00005e0015077a12 */ /* 0x000fc800078e3cff */
[----:B------:R-:W-:Y:S02]  /*0470*/  ISETP.GT.U32.AND P2, PT, R19, R26, PT ;  /* 0x0000001a1300720c */ /* 0x000fe40003f44070 */
[----:B------:R-:W-:Y:S02]  /*0480*/  ISETP.GE.AND P4, PT, R7, RZ, PT ;  /* 0x000000ff0700720c */ /* 0x000fe40003f86270 */
[----:B------:R-:W-:-:S03]  /*0490*/  @!P5 IADD3 R22, R22, 0x1, RZ ;  /* 0x000000011616d810 */ /* 0x000fc60007ffe0ff */
[----:B------:R-:W-:Y:S01]  /*04a0*/  @!P6 IMAD.IADD R24, R24, 0x1, -R20 ;  /* 0x000000011818e824 */ /* 0x000fe200078e0a14 */
[----:B------:R-:W-:-:S04]  /*04b0*/  @P3 IADD3 R22, R22, 0x1, RZ ;  /* 0x0000000116163810 */ /* 0x000fc80007ffe0ff */
[----:B------:R-:W-:Y:S01]  /*04c0*/  ISETP.GE.U32.AND P5, PT, R24, R19, PT ;  /* 0x000000131800720c */ /* 0x000fe20003fa6070 */
[----:B------:R-:W-:Y:S01]  /*04d0*/  @!P2 IMAD.IADD R26, R26, 0x1, -R20 ;  /* 0x000000011a1aa824 */ /* 0x000fe200078e0a14 */
[----:B------:R-:W-:Y:S01]  /*04e0*/  LOP3.LUT R7, R5, c[0x0][0x178], RZ, 0x3c, !PT ;  /* 0x00005e0005077a12 */ /* 0x000fe200078e3cff */
[----:B------:R-:W-:-:S03]  /*04f0*/  @!P4 IMAD.MOV R22, RZ, RZ, -R22 ;  /* 0x000000ffff16c224 */ /* 0x000fc600078e0a16 */
[----:B------:R-:W-:Y:S02]  /*0500*/  ISETP.GE.U32.AND P4, PT, R26, R19, PT ;  /* 0x000000131a00720c */ /* 0x000fe40003f86070 */
[----:B------:R-:W-:Y:S02]  /*0510*/  ISETP.GE.AND P3, PT, R7, RZ, PT ;  /* 0x000000ff0700720c */ /* 0x000fe40003f66270 */
[----:B------:R-:W-:Y:S02]  /*0520*/  @!P6 IADD3 R9, R9, 0x1, RZ ;  /* 0x000000010909e810 */ /* 0x000fe40007ffe0ff */
[----:B------:R-:W-:Y:S02]  /*0530*/  LOP3.LUT R7, R3, c[0x0][0x178], RZ, 0x3c, !PT ;  /* 0x00005e0003077a12 */ /* 0x000fe400078e3cff */
[----:B------:R-:W-:Y:S02]  /*0540*/  @P5 IADD3 R9, R9, 0x1, RZ ;  /* 0x0000000109095810 */ /* 0x000fe40007ffe0ff */
[----:B------:R-:W-:-:S02]  /*0550*/  ISETP.GE.AND P6, PT, R7, RZ, PT ;  /* 0x000000ff0700720c */ /* 0x000fc40003fc6270 */
[----:B------:R-:W-:Y:S01]  /*0560*/  @!P2 IADD3 R11, R11, 0x1, RZ ;  /* 0x000000010b0ba810 */ /* 0x000fe20007ffe0ff */
[----:B------:R-:W-:Y:S01]  /*0570*/  IMAD.MOV.U32 R24, RZ, RZ, R9 ;  /* 0x000000ffff187224 */ /* 0x000fe200078e0009 */
[----:B------:R-:W-:Y:S02]  /*0580*/  ISETP.NE.AND P5, PT, RZ, c[0x0][0x178], PT ;  /* 0x00005e00ff007a0c */ /* 0x000fe40003fa5270 */
[----:B------:R-:W-:Y:S02]  /*0590*/  LOP3.LUT R7, RZ, c[0x0][0x178], RZ, 0x33, !PT ;  /* 0x00005e00ff077a12 */ /* 0x000fe400078e33ff */
[----:B------:R-:W-:Y:S01]  /*05a0*/  @P4 IADD3 R11, R11, 0x1, RZ ;  /* 0x000000010b0b4810 */ /* 0x000fe20007ffe0ff */
[----:B------:R-:W-:Y:S01]  /*05b0*/  @!P3 IMAD.MOV R24, RZ, RZ, -R24 ;  /* 0x000000ffff18b224 */ /* 0x000fe200078e0a18 */
[----:B------:R-:W-:-:S03]  /*05c0*/  SEL R22, R7, R22, !P5 ;  /* 0x0000001607167207 */ /* 0x000fc60006800000 */
[----:B------:R-:W-:Y:S01]  /*05d0*/  IMAD.MOV.U32 R26, RZ, RZ, R11 ;  /* 0x000000ffff1a7224 */ /* 0x000fe200078e000b */
[----:B------:R-:W-:Y:S01]  /*05e0*/  IADD3 R9, R3, c[0x0][0x180], RZ ;  /* 0x0000600003097a10 */ /* 0x000fe20007ffe0ff */
[----:B------:R-:W-:Y:S01]  /*05f0*/  IMAD.MOV R28, RZ, RZ, -R22 ;  /* 0x000000ffff1c7224 */ /* 0x000fe200078e0a16 */
[C---:B------:R-:W-:Y:S01]  /*0600*/  SEL R24, R7.reuse, R24, !P5 ;  /* 0x0000001807187207 */ /* 0x040fe20006800000 */
[----:B------:R-:W-:Y:S01]  /*0610*/  @!P6 IMAD.MOV R26, RZ, RZ, -R26 ;  /* 0x000000ffff1ae224 */ /* 0x000fe200078e0a1a */
[----:B------:R-:W-:Y:S01]  /*0620*/  IABS R23, R9 ;  /* 0x0000000900177213 */ /* 0x000fe20000000000 */
[----:B------:R-:W-:Y:S02]  /*0630*/  IMAD R11, R28, c[0x0][0x178], R21 ;  /* 0x00005e001c0b7a24 */ /* 0x000fe400078e0215 */
[----:B------:R-:W-:Y:S01]  /*0640*/  IMAD.MOV R28, RZ, RZ, -R24 ;  /* 0x000000ffff1c7224 */ /* 0x000fe200078e0a18 */
[----:B------:R-:W-:Y:S01]  /*0650*/  SEL R26, R7, R26, !P5 ;  /* 0x0000001a071a7207 */ /* 0x000fe20006800000 */
[----:B------:R-:W-:-:S02]  /*0660*/  IMAD.MOV.U32 R21, RZ, RZ, R23 ;  /* 0x000000ffff157224 */ /* 0x000fc400078e0017 */
[----:B------:R-:W-:Y:S02]  /*0670*/  IMAD R5, R28, c[0x0][0x178], R5 ;  /* 0x00005e001c057a24 */ /* 0x000fe400078e0205 */
[----:B------:R-:W-:Y:S02]  /*0680*/  IMAD.MOV R28, RZ, RZ, -R26 ;  /* 0x000000ffff1c7224 */ /* 0x000fe400078e0a1a */
[----:B------:R-:W-:-:S04]  /*0690*/  IMAD.HI.U32 R23, R10, R21, RZ ;  /* 0x000000150a177227 */ /* 0x000fc800078e00ff */
[----:B------:R-:W-:Y:S02]  /*06a0*/  IMAD R3, R28, c[0x0][0x178], R3 ;  /* 0x00005e001c037a24 */ /* 0x000fe400078e0203 */
[----:B------:R-:W-:-:S04]  /*06b0*/  IMAD.MOV R28, RZ, RZ, -R23 ;  /* 0x000000ffff1c7224 */ /* 0x000fc800078e0a17 */
[----:B------:R-:W-:-:S05]  /*06c0*/  IMAD R28, R20, R28, R21 ;  /* 0x0000001c141c7224 */ /* 0x000fca00078e0215 */
[----:B------:R-:W-:-:S13]  /*06d0*/  ISETP.GT.U32.AND P3, PT, R19, R28, PT ;  /* 0x0000001c1300720c */ /* 0x000fda0003f64070 */
[----:B------:R-:W-:Y:S01]  /*06e0*/  @!P3 IMAD.IADD R28, R28, 0x1, -R20 ;  /* 0x000000011c1cb824 */ /* 0x000fe200078e0a14 */
[----:B------:R-:W-:-:S04]  /*06f0*/  LOP3.LUT R20, R9, c[0x0][0x178], RZ, 0x3c, !PT ;  /* 0x00005e0009147a12 */ /* 0x000fc800078e3cff */
[----:B------:R-:W-:Y:S02]  /*0700*/  ISETP.GE.U32.AND P2, PT, R28, R19, PT ;  /* 0x000000131c00720c */ /* 0x000fe40003f46070 */
[----:B------:R-:W-:Y:S02]  /*0710*/  ISETP.GE.AND P4, PT, R20, RZ, PT ;  /* 0x000000ff1400720c */ /* 0x000fe40003f86270 */
[----:B------:R-:W-:-:S09]  /*0720*/  @!P3 IADD3 R23, R23, 0x1, RZ ;  /* 0x000000011717b810 */ /* 0x000fd20007ffe0ff */
[----:B------:R-:W-:-:S05]  /*0730*/  @P2 IADD3 R23, R23, 0x1, RZ ;  /* 0x0000000117172810 */ /* 0x000fca0007ffe0ff */
[----:B------:R-:W-:-:S05]  /*0740*/  @!P4 IMAD.MOV R23, RZ, RZ, -R23 ;  /* 0x000000ffff17c224 */ /* 0x000fca00078e0a17 */
[----:B------:R-:W-:-:S05]  /*0750*/  SEL R20, R7, R23, !P5 ;  /* 0x0000001707147207 */ /* 0x000fca0006800000 */
[----:B------:R-:W-:-:S04]  /*0760*/  IMAD.MOV R28, RZ, RZ, -R20 ;  /* 0x000000ffff1c7224 */ /* 0x000fc800078e0a14 */
[----:B------:R-:W-:Y:S02]  /*0770*/  IMAD R7, R28, c[0x0][0x178], R9 ;  /* 0x00005e001c077a24 */ /* 0x000fe400078e0209 */
[C---:B------:R-:W-:Y:S02]  /*0780*/  IMAD R11, R17.reuse, R22, R11 ;  /* 0x00000016110b7224 */ /* 0x040fe400078e020b */
[C---:B------:R-:W-:Y:S02]  /*0790*/  IMAD R7, R17.reuse, R20, R7 ;  /* 0x0000001411077224 */ /* 0x040fe400078e0207 */
[C---:B------:R-:W-:Y:S02]  /*07a0*/  IMAD R5, R17.reuse, R24, R5 ;  /* 0x0000001811057224 */ /* 0x040fe400078e0205 */
[----:B------:R-:W-:Y:S01]  /*07b0*/  IMAD R3, R17, R26, R3 ;  /* 0x0000001a11037224 */ /* 0x000fe200078e0203 */
[----:B------:R-:W-:Y:S02]  /*07c0*/  IADD3 R0, R0, -0x4, RZ ;  /* 0xfffffffc00007810 */ /* 0x000fe40007ffe0ff */
[----:B------:R-:W-:Y:S01]  /*07d0*/  IADD3 R21, R9, c[0x0][0x180], RZ ;  /* 0x0000600009157a10 */ /* 0x000fe20007ffe0ff */
[----:B--2---:R-:W-:-:S02]  /*07e0*/  HADD2.F32 R20, -RZ, R2.H0_H0 ;  /* 0x20000002ff147230 */ /* 0x004fc40000004100 */
[----:B---3--:R-:W-:-:S03]  /*07f0*/  HADD2.F32 R4, -RZ, R4.H0_H0 ;  /* 0x20000004ff047230 */ /* 0x008fc60000004100 */
[----:B------:R0:W-:Y:S01]  /*0800*/  STS [R11.X4], R20 ;  /* 0x000000140b007388 */ /* 0x0001e20000004800 */
[----:B-----5:R-:W-:-:S03]  /*0810*/  HADD2.F32 R6, -RZ, R6.H0_H0 ;  /* 0x20000006ff067230 */ /* 0x020fc60000004100 */
[----:B------:R0:W-:Y:S01]  /*0820*/  STS [R5.X4], R4 ;  /* 0x0000000405007388 */ /* 0x0001e20000004800 */
[----:B------:R-:W-:-:S03]  /*0830*/  HADD2.F32 R8, -RZ, R8.H0_H0 ;  /* 0x20000008ff087230 */ /* 0x000fc60000004100 */
[----:B------:R0:W-:Y:S01]  /*0840*/  STS [R3.X4], R6 ;  /* 0x0000000603007388 */ /* 0x0001e20000004800 */
[----:B------:R-:W-:-:S03]  /*0850*/  IADD3 R2, R0, c[0x0][0x178], RZ ;  /* 0x00005e0000027a10 */ /* 0x000fc60007ffe0ff */
[----:B------:R0:W-:Y:S01]  /*0860*/  STS [R7.X4], R8 ;  /* 0x0000000807007388 */ /* 0x0001e20000004800 */
[----:B------:R-:W-:-:S13]  /*0870*/  ISETP.NE.AND P2, PT, R2, RZ, PT ;  /* 0x000000ff0200720c */ /* 0x000fda0003f45270 */
[----:B0-----:R-:W-:Y:S05]  /*0880*/  @P2 BRA `(.L_x_37) ;  /* 0xfffff94000002947 */ /* 0x001fea000383ffff */
.L_x_36:
[----:B------:R-:W-:Y:S05]  /*0890*/  @!P1 BRA `(.L_x_35) ;  /* 0x000002d000009947 */ /* 0x000fea0003800000 */
[----:B------:R-:W-:Y:S02]  /*08a0*/  IABS R0, c[0x0][0x178] ;  /* 0x00005e0000007a13 */ /* 0x000fe40000000000 */
[----:B------:R-:W-:Y:S02]  /*08b0*/  IADD3 R9, P1, R16, R21, RZ ;  /* 0x0000001510097210 */ /* 0x000fe40007f3e0ff */
[----:B------:R-:W0:Y:S01]  /*08c0*/  I2F.RP R4, R0 ;  /* 0x0000000000047306 */ /* 0x000e220000209400 */
[----:B------:R-:W-:Y:S02]  /*08d0*/  ISETP.NE.AND P4, PT, RZ, c[0x0][0x178], PT ;  /* 0x00005e00ff007a0c */ /* 0x000fe40003f85270 */
[----:B------:R-:W-:Y:S02]  /*08e0*/  LEA.HI.X.SX32 R18, R21, R18, 0x1, P1 ;  /* 0x0000001215127211 */ /* 0x000fe400008f0eff */
[----:B------:R-:W-:-:S04]  /*08f0*/  LEA R6, P1, R9, c[0x0][0x168], 0x1 ;  /* 0x00005a0009067a11 */ /* 0x000fc800078208ff */
[----:B------:R-:W-:Y:S01]  /*0900*/  LEA.HI.X R9, R9, c[0x0][0x16c], R18, 0x1, P1 ;  /* 0x00005b0009097a11 */ /* 0x000fe200008f0c12 */
[----:B0-----:R-:W0:Y:S02]  /*0910*/  MUFU.RCP R4, R4 ;  /* 0x0000000400047308 */ /* 0x001e240000001000 */
[----:B0-----:R-:W-:Y:S02]  /*0920*/  IADD3 R2, R4, 0xffffffe, RZ ;  /* 0x0ffffffe04027810 */ /* 0x001fe40007ffe0ff */
[----:B------:R-:W-:-:S04]  /*0930*/  LOP3.LUT R4, RZ, c[0x0][0x178], RZ, 0x33, !PT ;  /* 0x00005e00ff047a12 */ /* 0x000fc800078e33ff */
[----:B------:R0:W1:Y:S02]  /*0940*/  F2I.FTZ.U32.TRUNC.NTZ R3, R2 ;  /* 0x0000000200037305 */ /* 0x000064000021f000 */
[----:B0-----:R-:W-:Y:S02]  /*0950*/  IMAD.MOV.U32 R2, RZ, RZ, RZ ;  /* 0x000000ffff027224 */ /* 0x001fe400078e00ff */
[----:B-1----:R-:W-:-:S04]  /*0960*/  IMAD.MOV R5, RZ, RZ, -R3 ;  /* 0x000000ffff057224 */ /* 0x002fc800078e0a03 */
[----:B------:R-:W-:-:S04]  /*0970*/  IMAD R5, R5, R0, RZ ;  /* 0x0000000005057224 */ /* 0x000fc800078e02ff */
[----:B------:R-:W-:-:S04]  /*0980*/  IMAD.HI.U32 R5, R3, R5, R2 ;  /* 0x0000000503057227 */ /* 0x000fc800078e0002 */
.L_x_38:
[----:B------:R-:W-:Y:S02]  /*0990*/  IMAD.MOV.U32 R2, RZ, RZ, R6 ;  /* 0x000000ffff027224 */ /* 0x000fe400078e0006 */
[----:B------:R-:W-:-:S05]  /*09a0*/  IMAD.MOV.U32 R3, RZ, RZ, R9 ;  /* 0x000000ffff037224 */ /* 0x000fca00078e0009 */
[----:B0-----:R0:W2:Y:S01]  /*09b0*/  LDG.E.U16 R6, [R2.64] ;  /* 0x0000000602067981 */ /* 0x0010a2000c1e1500 */
[----:B------:R-:W-:Y:S02]  /*09c0*/  IABS R8, R21 ;  /* 0x0000001500087213 */ /* 0x000fe40000000000 */
[----:B------:R-:W-:Y:S02]  /*09d0*/  IABS R10, c[0x0][0x178] ;  /* 0x00005e00000a7a13 */ /* 0x000fe40000000000 */
[----:B------:R-:W-:Y:S01]  /*09e0*/  IADD3 R13, R13, -0x1, RZ ;  /* 0xffffffff0d0d7810 */ /* 0x000fe20007ffe0ff */
[----:B------:R-:W-:-:S04]  /*09f0*/  IMAD.HI.U32 R7, R5, R8, RZ ;  /* 0x0000000805077227 */ /* 0x000fc800078e00ff */
[----:B------:R-:W-:-:S04]  /*0a00*/  IMAD.MOV R9, RZ, RZ, -R7 ;  /* 0x000000ffff097224 */ /* 0x000fc800078e0a07 */
[----:B------:R-:W-:Y:S01]  /*0a10*/  IMAD R9, R10, R9, R8 ;  /* 0x000000090a097224 */ /* 0x000fe200078e0208 */
[----:B------:R-:W-:-:S04]  /*0a20*/  LOP3.LUT R8, R21, c[0x0][0x178], RZ, 0x3c, !PT ;  /* 0x00005e0015087a12 */ /* 0x000fc800078e3cff */
[----:B------:R-:W-:Y:S02]  /*0a30*/  ISETP.GT.U32.AND P2, PT, R0, R9, PT ;  /* 0x000000090000720c */ /* 0x000fe40003f44070 */
[----:B------:R-:W-:-:S11]  /*0a40*/  ISETP.GE.AND P3, PT, R8, RZ, PT ;  /* 0x000000ff0800720c */ /* 0x000fd60003f66270 */
[----:B------:R-:W-:Y:S01]  /*0a50*/  @!P2 IMAD.IADD R9, R9, 0x1, -R10 ;  /* 0x000000010909a824 */ /* 0x000fe200078e0a0a */
[----:B------:R-:W-:-:S04]  /*0a60*/  @!P2 IADD3 R7, R7, 0x1, RZ ;  /* 0x000000010707a810 */ /* 0x000fc80007ffe0ff */
[----:B------:R-:W-:Y:S01]  /*0a70*/  ISETP.GE.U32.AND P1, PT, R9, R0, PT ;  /* 0x000000000900720c */ /* 0x000fe20003f26070 */
[----:B------:R-:W-:-:S04]  /*0a80*/  IMAD.MOV.U32 R9, RZ, RZ, 0x2 ;  /* 0x00000002ff097424 */ /* 0x000fc800078e00ff */
[----:B0-----:R-:W-:-:S04]  /*0a90*/  IMAD.WIDE R2, R9, c[0x0][0x180], R2 ;  /* 0x0000600009027a25 */ /* 0x001fc800078e0202 */
[----:B------:R-:W-:-:S04]  /*0aa0*/  IMAD.MOV.U32 R9, RZ, RZ, R3 ;  /* 0x000000ffff097224 */ /* 0x000fc800078e0003 */
[----:B------:R-:W-:Y:S02]  /*0ab0*/  @P1 IADD3 R7, R7, 0x1, RZ ;  /* 0x0000000107071810 */ /* 0x000fe40007ffe0ff */
[----:B------:R-:W-:-:S03]  /*0ac0*/  ISETP.NE.AND P1, PT, R13, RZ, PT ;  /* 0x000000ff0d00720c */ /* 0x000fc60003f25270 */
[----:B------:R-:W-:-:S05]  /*0ad0*/  @!P3 IMAD.MOV R7, RZ, RZ, -R7 ;  /* 0x000000ffff07b224 */ /* 0x000fca00078e0a07 */
[----:B------:R-:W-:-:S05]  /*0ae0*/  SEL R8, R4, R7, !P4 ;  /* 0x0000000704087207 */ /* 0x000fca0006000000 */
[----:B------:R-:W-:-:S04]  /*0af0*/  IMAD.MOV R10, RZ, RZ, -R8 ;  /* 0x000000ffff0a7224 */ /* 0x000fc800078e0a08 */
[----:B------:R-:W-:Y:S01]  /*0b00*/  IMAD R7, R10, c[0x0][0x178], R21 ;  /* 0x00005e000a077a24 */ /* 0x000fe200078e0215 */
[----:B------:R-:W-:-:S03]  /*0b10*/  IADD3 R21, R21, c[0x0][0x180], RZ ;  /* 0x0000600015157a10 */ /* 0x000fc60007ffe0ff */
[----:B------:R-:W-:Y:S01]  /*0b20*/  IMAD R7, R17, R8, R7 ;  /* 0x0000000811077224 */ /* 0x000fe200078e0207 */
[----:B--2---:R-:W-:Y:S01]  /*0b30*/  HADD2.F32 R10, -RZ, R6.H0_H0 ;  /* 0x20000006ff0a7230 */ /* 0x004fe20000004100 */
[----:B------:R-:W-:-:S04]  /*0b40*/  IMAD.MOV.U32 R6, RZ, RZ, R2 ;  /* 0x000000ffff067224 */ /* 0x000fc800078e0002 */
[----:B------:R0:W-:Y:S01]  /*0b50*/  STS [R7.X4], R10 ;  /* 0x0000000a07007388 */ /* 0x0001e20000004800 */
[----:B------:R-:W-:Y:S05]  /*0b60*/  @P1 BRA `(.L_x_38) ;  /* 0xfffffe2000001947 */ /* 0x000fea000383ffff */
.L_x_35:
[----:B------:R-:W-:Y:S06]  /*0b70*/  BAR.SYNC.DEFER_BLOCKING 0x0 ;  /* 0x0000000000007b1d */ /* 0x000fec0000010000 */
[----:B------:R-:W-:Y:S05]  /*0b80*/  @!P0 EXIT ;  /* 0x000000000000894d */ /* 0x000fea0003800000 */
[----:B------:R-:W-:Y:S01]  /*0b90*/  IMAD.MOV.U32 R13, RZ, RZ, c[0x0][0x178] ;  /* 0x00005e00ff0d7624 */ /* 0x000fe200078e00ff */
[----:B------:R-:W-:Y:S01]  /*0ba0*/  UMOV UR4, URZ ;  /* 0x0000003f00047c82 */ /* 0x000fe20008000000 */
[----:B-1----:R-:W-:-:S03]  /*0bb0*/  IMAD.IADD R15, R15, 0x1, R12 ;  /* 0x000000010f0f7824 */ /* 0x002fc600078e020c */
[C---:B------:R-:W-:Y:S01]  /*0bc0*/  IADD3 R0, R13.reuse, -0x1, RZ ;  /* 0xffffffff0d007810 */ /* 0x040fe20007ffe0ff */
[----:B--2---:R-:W-:Y:S01]  /*0bd0*/  IMAD R14, R14, c[0x0][0x180], R15 ;  /* 0x000060000e0e7a24 */ /* 0x004fe200078e020f */
[----:B------:R-:W-:Y:S02]  /*0be0*/  LOP3.LUT R17, R13, 0x3, RZ, 0xc0, !PT ;  /* 0x000000030d117812 */ /* 0x000fe400078ec0ff */
[----:B------:R-:W-:Y:S01]  /*0bf0*/  ISETP.GE.U32.AND P0, PT, R0, 0x3, PT ;  /* 0x000000030000780c */ /* 0x000fe20003f06070 */
[----:B------:R-:W-:Y:S01]  /*0c00*/  IMAD.MOV.U32 R0, RZ, RZ, RZ ;  /* 0x000000ffff007224 */ /* 0x000fe200078e00ff */
[----:B------:R-:W-:-:S11]  /*0c10*/  SHF.R.S32.HI R15, RZ, 0x1f, R14 ;  /* 0x0000001fff0f7819 */ /* 0x000fd6000001140e */
[----:B------:R-:W-:Y:S05]  /*0c20*/  @!P0 BRA `(.L_x_39) ;  /* 0x00000cc000008947 */ /* 0x000fea0003800000 */
[----:B------:R-:W-:Y:S01]  /*0c30*/  IADD3 R18, -R17, c[0x0][0x178], RZ ;  /* 0x00005e0011127a10 */ /* 0x000fe20007ffe1ff */
[----:B------:R-:W-:Y:S01]  /*0c40*/  IMAD.MOV.U32 R0, RZ, RZ, RZ ;  /* 0x000000ffff007224 */ /* 0x000fe200078e00ff */
[----:B------:R-:W-:Y:S02]  /*0c50*/  IADD3 R3, R13, 0x1, RZ ;  /* 0x000000010d037810 */ /* 0x000fe40007ffe0ff */
[----:B------:R-:W-:-:S03]  /*0c60*/  ISETP.GT.AND P0, PT, R18, RZ, PT ;  /* 0x000000ff1200720c */ /* 0x000fc60003f04270 */
[----:B------:R-:W-:-:S05]  /*0c70*/  IMAD R16, R3, R12, RZ ;  /* 0x0000000c03107224 */ /* 0x000fca00078e02ff */
[----:B------:R-:W-:-:S05]  /*0c80*/  LEA R16, R16, 0x8, 0x2 ;  /* 0x0000000810107811 */ /* 0x000fca00078e10ff */
[----:B------:R-:W-:Y:S05]  /*0c90*/  @!P0 BRA `(.L_x_40) ;  /* 0x00000a6000008947 */ /* 0x000fea0003800000 */
[----:B------:R-:W-:Y:S02]  /*0ca0*/  ISETP.GT.AND P1, PT, R18, 0xc, PT ;  /* 0x0000000c1200780c */ /* 0x000fe40003f24270 */
[----:B------:R-:W-:-:S11]  /*0cb0*/  PLOP3.LUT P0, PT, PT, PT, PT, 0x80, 0x0 ;  /* 0x000000000000781c */ /* 0x000fd60003f0f070 */
[----:B------:R-:W-:Y:S05]  /*0cc0*/  @!P1 BRA `(.L_x_41) ;  /* 0x000006a000009947 */ /* 0x000fea0003800000 */
[----:B------:R-:W-:Y:S02]  /*0cd0*/  PLOP3.LUT P0, PT, PT, PT, PT, 0x8, 0x0 ;  /* 0x000000000000781c */ /* 0x000fe40003f0e170 */
.L_x_42:
[----:B-1----:R-:W1:Y:S01]  /*0ce0*/  LDS R2, [R16+-0x8] ;  /* 0xfffff80010027984 */ /* 0x002e620000000800 */
[----:B0-----:R-:W-:Y:S01]  /*0cf0*/  IMAD.MOV.U32 R7, RZ, RZ, c[0x0][0x17c] ;  /* 0x00005f00ff077624 */ /* 0x001fe200078e00ff */
[----:B------:R-:W-:Y:S01]  /*0d00*/  IADD3 R6, P1, R14, R0, RZ ;  /* 0x000000000e067210 */ /* 0x000fe20007f3e0ff */
[----:B------:R-:W-:Y:S01]  /*0d10*/  IMAD.MOV.U32 R19, RZ, RZ, c[0x0][0x17c] ;  /* 0x00005f00ff137624 */ /* 0x000fe200078e00ff */
[----:B------:R-:W0:Y:S01]  /*0d20*/  LDS R3, [R16+-0x4] ;  /* 0xfffffc0010037984 */ /* 0x000e220000000800 */
[----:B------:R-:W-:Y:S01]  /*0d30*/  IMAD R26, R7, 0x2, R0 ;  /* 0x00000002071a7824 */ /* 0x000fe200078e0200 */
[----:B------:R-:W-:Y:S01]  /*0d40*/  LEA.HI.X.SX32 R7, R0, R15, 0x1, P1 ;  /* 0x0000000f00077211 */ /* 0x000fe200008f0eff */
[----:B------:R-:W-:Y:S01]  /*0d50*/  IMAD.MOV.U32 R21, RZ, RZ, c[0x0][0x17c] ;  /* 0x00005f00ff157624 */ /* 0x000fe200078e00ff */
[----:B------:R-:W-:Y:S01]  /*0d60*/  LDS R5, [R16+0x8] ;  /* 0x0000080010057984 */ /* 0x000fe20000000800 */
[----:B------:R-:W-:Y:S01]  /*0d70*/  LEA R8, P1, R6, c[0x0][0x160], 0x1 ;  /* 0x0000580006087a11 */ /* 0x000fe200078208ff */
[----:B------:R-:W-:Y:S01]  /*0d80*/  IMAD R26, R19, 0x2, R26 ;  /* 0x00000002131a7824 */ /* 0x000fe200078e021a */
[----:B------:R-:W-:Y:S01]  /*0d90*/  IADD3 R18, R18, -0x10, RZ ;  /* 0xfffffff012127810 */ /* 0x000fe20007ffe0ff */
[----:B------:R-:W2:Y:S01]  /*0da0*/  LDS R4, [R16+0xc] ;  /* 0x00000c0010047984 */ /* 0x000ea20000000800 */
[----:B------:R-:W-:Y:S01]  /*0db0*/  LEA.HI.X R9, R6, c[0x0][0x164], R7, 0x1, P1 ;  /* 0x0000590006097a11 */ /* 0x000fe200008f0c07 */
[----:B------:R-:W-:Y:S01]  /*0dc0*/  IMAD.MOV.U32 R19, RZ, RZ, 0x2 ;  /* 0x00000002ff137424 */ /* 0x000fe200078e00ff */
[----:B------:R-:W-:Y:S01]  /*0dd0*/  IADD3 R0, P1, R14, R26, RZ ;  /* 0x0000001a0e007210 */ /* 0x000fe20007f3e0ff */
[----:B------:R-:W3:Y:S01]  /*0de0*/  LDS R11, [R16] ;  /* 0x00000000100b7984 */ /* 0x000ee20000000800 */
[----:B------:R-:W-:Y:S01]  /*0df0*/  IMAD.MOV.U32 R29, RZ, RZ, c[0x0][0x17c] ;  /* 0x00005f00ff1d7624 */ /* 0x000fe200078e00ff */
[----:B------:R-:W-:Y:S01]  /*0e00*/  UIADD3 UR4, UR4, 0x10, URZ ;  /* 0x0000001004047890 */ /* 0x000fe2000fffe03f */
[----:B------:R-:W-:Y:S01]  /*0e10*/  IMAD.WIDE R6, R19, c[0x0][0x17c], R8 ;  /* 0x00005f0013067a25 */ /* 0x000fe200078e0208 */
[----:B------:R-:W4:Y:S04]  /*0e20*/  LDS R10, [R16+0x4] ;  /* 0x00000400100a7984 */ /* 0x000f280000000800 */
[----:B------:R-:W5:Y:S04]  /*0e30*/  LDS R20, [R16+0x10] ;  /* 0x0000100010147984 */ /* 0x000f680000000800 */
[----:B------:R-:W5:Y:S01]  /*0e40*/  LDS R25, [R16+0x14] ;  /* 0x0000140010197984 */ /* 0x000f620000000800 */
[----:B-1----:R-:W-:-:S02]  /*0e50*/  F2FP.PACK_AB R2, RZ, R2 ;  /* 0x00000002ff02723e */ /* 0x002fc400000000ff */
[----:B0-----:R-:W-:Y:S02]  /*0e60*/  F2FP.PACK_AB R3, RZ, R3 ;  /* 0x00000003ff03723e */ /* 0x001fe400000000ff */
[----:B------:R-:W-:Y:S02]  /*0e70*/  PRMT R23, R2, 0x7610, R23 ;  /* 0x0000761002177816 */ /* 0x000fe40000000017 */
[----:B------:R-:W-:Y:S02]  /*0e80*/  PRMT R24, R3, 0x7610, R24 ;  /* 0x0000761003187816 */ /* 0x000fe40000000018 */
[----:B------:R-:W-:Y:S01]  /*0e90*/  LEA.HI.X.SX32 R3, R26, R15, 0x1, P1 ;  /* 0x0000000f1a037211 */ /* 0x000fe200008f0eff */
[----:B------:R0:W-:Y:S01]  /*0ea0*/  STG.E.U16 [R8.64], R23 ;  /* 0x0000001708007986 */ /* 0x0001e2000c101506 */
[C---:B------:R-:W-:Y:S01]  /*0eb0*/  LEA R2, P1, R0.reuse, c[0x0][0x160], 0x1 ;  /* 0x0000580000027a11 */ /* 0x040fe200078208ff */
[C---:B------:R-:W-:Y:S01]  /*0ec0*/  IMAD R26, R21.reuse, 0x2, R26 ;  /* 0x00000002151a7824 */ /* 0x040fe200078e021a */
[----:B--2---:R-:W-:Y:S01]  /*0ed0*/  F2FP.PACK_AB R22, RZ, R4 ;  /* 0x00000004ff16723e */ /* 0x004fe200000000ff */
[----:B------:R1:W-:Y:S01]  /*0ee0*/  STG.E.U16 [R6.64], R24 ;  /* 0x0000001806007986 */ /* 0x0003e2000c101506 */
[----:B------:R-:W-:Y:S01]  /*0ef0*/  LEA.HI.X R3, R0, c[0x0][0x164], R3, 0x1, P1 ;  /* 0x0000590000037a11 */ /* 0x000fe200008f0c03 */
[----:B------:R-:W-:Y:S01]  /*0f00*/  IMAD R26, R21, 0x2, R26 ;  /* 0x00000002151a7824 */ /* 0x000fe200078e021a */
[----:B---3--:R-:W-:Y:S01]  /*0f10*/  F2FP.PACK_AB R27, RZ, R11 ;  /* 0x0000000bff1b723e */ /* 0x008fe200000000ff */
[----:B------:R-:W-:Y:S01]  /*0f20*/  LDS R0, [R16+0x20] ;  /* 0x0000200010007984 */ /* 0x000fe20000000800 */
[----:B----4-:R-:W-:Y:S01]  /*0f30*/  F2FP.PACK_AB R28, RZ, R10 ;  /* 0x0000000aff1c723e */ /* 0x010fe200000000ff */
[----:B------:R-:W-:Y:S01]  /*0f40*/  IMAD.WIDE R10, R19, c[0x0][0x17c], R6 ;  /* 0x00005f00130a7a25 */ /* 0x000fe200078e0206 */
[----:B0-----:R-:W-:Y:S01]  /*0f50*/  F2FP.PACK_AB R9, RZ, R5 ;  /* 0x00000005ff09723e */ /* 0x001fe200000000ff */
[----:B------:R-:W-:Y:S03]  /*0f60*/  LDS R4, [R16+0x1c] ;  /* 0x00001c0010047984 */ /* 0x000fe60000000800 */
[----:B------:R-:W-:Y:S01]  /*0f70*/  PRMT R23, R9, 0x7610, R23 ;  /* 0x0000761009177816 */ /* 0x000fe20000000017 */
[----:B------:R-:W0:Y:S01]  /*0f80*/  LDS R5, [R16+0x18] ;  /* 0x0000180010057984 */ /* 0x000e220000000800 */
[----:B------:R-:W-:-:S03]  /*0f90*/  IMAD.WIDE R8, R19, c[0x0][0x17c], R10 ;  /* 0x00005f0013087a25 */ /* 0x000fc600078e020a */
[----:B------:R2:W-:Y:S01]  /*0fa0*/  STG.E.U16 [R10.64], R27 ;  /* 0x0000001b0a007986 */ /* 0x0005e2000c101506 */
[----:B-1----:R-:W-:-:S03]  /*0fb0*/  IMAD.WIDE R6, R19, c[0x0][0x17c], R2 ;  /* 0x00005f0013067a25 */ /* 0x002fc600078e0202 */
[----:B------:R5:W-:Y:S04]  /*0fc0*/  STG.E.U16 [R8.64], R28 ;  /* 0x0000001c08007986 */ /* 0x000be8000c101506 */
[----:B------:R-:W-:Y:S04]  /*0fd0*/  LDS R21, [R16+0x2c] ;  /* 0x00002c0010157984 */ /* 0x000fe80000000800 */
[----:B------:R-:W1:Y:S01]  /*0fe0*/  LDS R24, [R16+0x24] ;  /* 0x0000240010187984 */ /* 0x000e620000000800 */
[----:B--2---:R-:W-:Y:S01]  /*0ff0*/  IMAD.MOV.U32 R11, RZ, RZ, c[0x0][0x17c] ;  /* 0x00005f00ff0b7624 */ /* 0x004fe200078e00ff */
[----:B-----5:R-:W-:-:S02]  /*1000*/  F2FP.PACK_AB R9, RZ, R20 ;  /* 0x00000014ff09723e */ /* 0x020fc400000000ff */
[----:B------:R2:W-:Y:S01]  /*1010*/  STG.E.U16 [R2.64], R23 ;  /* 0x0000001702007986 */ /* 0x0005e2000c101506 */
[----:B------:R-:W-:-:S03]  /*1020*/  IMAD R8, R29, 0x2, R26 ;  /* 0x000000021d087824 */ /* 0x000fc600078e021a */
[----:B------:R-:W-:Y:S04]  /*1030*/  LDS R20, [R16+0x28] ;  /* 0x0000280010147984 */ /* 0x000fe80000000800 */
[----:B------:R3:W-:Y:S04]  /*1040*/  STG.E.U16 [R6.64], R22 ;  /* 0x0000001606007986 */ /* 0x0007e8000c101506 */
[----:B------:R-:W4:Y:S01]  /*1050*/  LDS R22, [R16+0x30] ;  /* 0x0000300010167984 */ /* 0x000f220000000800 */
[----:B--2---:R-:W-:Y:S01]  /*1060*/  F2FP.PACK_AB R2, RZ, R25 ;  /* 0x00000019ff02723e */ /* 0x004fe200000000ff */
[----:B------:R-:W-:Y:S01]  /*1070*/  IMAD R25, R11, 0x2, R8 ;  /* 0x000000020b197824 */ /* 0x000fe200078e0208 */
[----:B------:R-:W-:Y:S01]  /*1080*/  IADD3 R3, P1, R14, R26, RZ ;  /* 0x0000001a0e037210 */ /* 0x000fe20007f3e0ff */
[----:B------:R2:W5:Y:S01]  /*1090*/  LDS R23, [R16+0x34] ;  /* 0x0000340010177984 */ /* 0x0005620000000800 */
[----:B------:R-:W-:-:S02]  /*10a0*/  PRMT R11, R9, 0x7610, R11 ;  /* 0x00007610090b7816 */ /* 0x000fc4000000000b */
[----:B------:R-:W-:Y:S01]  /*10b0*/  PRMT R27, R2, 0x7610, R27 ;  /* 0x00007610021b7816 */ /* 0x000fe2000000001b */
[----:B---3--:R-:W-:Y:S01]  /*10c0*/  IMAD.WIDE R6, R19, c[0x0][0x17c], R6 ;  /* 0x00005f0013067a25 */ /* 0x008fe200078e0206 */
[----:B------:R-:W-:Y:S02]  /*10d0*/  LEA.HI.X.SX32 R26, R26, R15, 0x1, P1 ;  /* 0x0000000f1a1a7211 */ /* 0x000fe400008f0eff */
[----:B------:R-:W-:Y:S02]  /*10e0*/  LEA R2, P1, R3, c[0x0][0x160], 0x1 ;  /* 0x0000580003027a11 */ /* 0x000fe400078208ff */
[----:B------:R3:W-:Y:S01]  /*10f0*/  STG.E.U16 [R6.64], R11 ;  /* 0x0000000b06007986 */ /* 0x0007e2000c101506 */
[----:B------:R-:W-:Y:S01]  /*1100*/  IMAD.WIDE R8, R19, c[0x0][0x17c], R6 ;  /* 0x00005f0013087a25 */ /* 0x000fe200078e0206 */
[----:B------:R-:W-:Y:S02]  /*1110*/  LEA.HI.X R3, R3, c[0x0][0x164], R26, 0x1, P1 ;  /* 0x0000590003037a11 */ /* 0x000fe400008f0c1a */
[----:B0-----:R-:W-:-:S02]  /*1120*/  F2FP.PACK_AB R5, RZ, R5 ;  /* 0x00000005ff05723e */ /* 0x001fc400000000ff */
[----:B------:R-:W-:Y:S01]  /*1130*/  F2FP.PACK_AB R4, RZ, R4 ;  /* 0x00000004ff04723e */ /* 0x000fe200000000ff */
[----:B------:R0:W-:Y:S01]  /*1140*/  STG.E.U16 [R8.64], R27 ;  /* 0x0000001b08007986 */ /* 0x0001e2000c101506 */
[----:B--2---:R-:W-:Y:S02]  /*1150*/  IADD3 R16, R16, 0x40, RZ ;  /* 0x0000004010107810 */ /* 0x004fe40007ffe0ff */
[----:B------:R-:W-:Y:S02]  /*1160*/  PRMT R26, R4, 0x7610, R26 ;  /* 0x00007610041a7816 */ /* 0x000fe4000000001a */
[----:B---3--:R-:W-:Y:S01]  /*1170*/  F2FP.PACK_AB R7, RZ, R0 ;  /* 0x00000000ff07723e */ /* 0x008fe200000000ff */
[----:B------:R-:W-:Y:S01]  /*1180*/  IMAD.WIDE R10, R19, c[0x0][0x17c], R2 ;  /* 0x00005f00130a7a25 */ /* 0x000fe200078e0202 */
[----:B------:R-:W-:Y:S02]  /*1190*/  IADD3 R0, P1, R14, R25, RZ ;  /* 0x000000190e007210 */ /* 0x000fe40007f3e0ff */
[----:B------:R-:W-:-:S02]  /*11a0*/  PRMT R28, R7, 0x7610, R28 ;  /* 0x00007610071c7816 */ /* 0x000fc4000000001c */
[----:B0-----:R-:W-:Y:S01]  /*11b0*/  PRMT R9, R5, 0x7610, R9 ;  /* 0x0000761005097816 */ /* 0x001fe20000000009 */
[----:B------:R-:W-:Y:S01]  /*11c0*/  IMAD.WIDE R6, R19, c[0x0][0x17c], R10 ;  /* 0x00005f0013067a25 */ /* 0x000fe200078e020a */
[----:B------:R-:W-:Y:S02]  /*11d0*/  LEA.HI.X.SX32 R5, R25, R15, 0x1, P1 ;  /* 0x0000000f19057211 */ /* 0x000fe400008f0eff */
[C---:B------:R-:W-:Y:S01]  /*11e0*/  LEA R4, P1, R0.reuse, c[0x0][0x160], 0x1 ;  /* 0x0000580000047a11 */ /* 0x040fe200078208ff */
[----:B------:R0:W-:Y:S03]  /*11f0*/  STG.E.U16 [R2.64], R9 ;  /* 0x0000000902007986 */ /* 0x0001e6000c101506 */
[----:B------:R-:W-:Y:S01]  /*1200*/  LEA.HI.X R5, R0, c[0x0][0x164], R5, 0x1, P1 ;  /* 0x0000590000057a11 */ /* 0x000fe200008f0c05 */
[----:B------:R2:W-:Y:S01]  /*1210*/  STG.E.U16 [R10.64], R26 ;  /* 0x0000001a0a007986 */ /* 0x0005e2000c101506 */
[----:B------:R-:W-:-:S02]  /*1220*/  ISETP.GT.AND P1, PT, R18, 0xc, PT ;  /* 0x0000000c1200780c */ /* 0x000fc40003f24270 */
[----:B-1----:R-:W-:Y:S01]  /*1230*/  F2FP.PACK_AB R0, RZ, R24 ;  /* 0x00000018ff00723e */ /* 0x002fe200000000ff */
[----:B------:R1:W-:Y:S01]  /*1240*/  STG.E.U16 [R6.64], R28 ;  /* 0x0000001c06007986 */ /* 0x0003e2000c101506 */
[----:B----4-:R-:W-:Y:S02]  /*1250*/  F2FP.PACK_AB R22, RZ, R22 ;  /* 0x00000016ff16723e */ /* 0x010fe400000000ff */
[----:B-----5:R-:W-:Y:S01]  /*1260*/  F2FP.PACK_AB R23, RZ, R23 ;  /* 0x00000017ff17723e */ /* 0x020fe200000000ff */
[----:B0-----:R-:W-:Y:S01]  /*1270*/  IMAD.WIDE R8, R19, c[0x0][0x17c], R4 ;  /* 0x00005f0013087a25 */ /* 0x001fe200078e0204 */
[----:B------:R-:W-:Y:S02]  /*1280*/  F2FP.PACK_AB R3, RZ, R20 ;  /* 0x00000014ff03723e */ /* 0x000fe400000000ff */
[----:B--2---:R-:W-:Y:S01]  /*1290*/  F2FP.PACK_AB R11, RZ, R21 ;  /* 0x00000015ff0b723e */ /* 0x004fe200000000ff */
[----:B------:R-:W-:Y:S01]  /*12a0*/  IMAD.MOV.U32 R10, RZ, RZ, c[0x0][0x17c] ;  /* 0x00005f00ff0a7624 */ /* 0x000fe200078e00ff */
[----:B------:R-:W-:Y:S01]  /*12b0*/  PRMT R24, R3, 0x7610, R24 ;  /* 0x0000761003187816 */ /* 0x000fe20000000018 */
[----:B------:R-:W-:-:S04]  /*12c0*/  IMAD.WIDE R20, R19, c[0x0][0x17c], R8 ;  /* 0x00005f0013147a25 */ /* 0x000fc800078e0208 */
[----:B------:R-:W-:-:S04]  /*12d0*/  IMAD.WIDE R2, R19, c[0x0][0x17c], R6 ;  /* 0x00005f0013027a25 */ /* 0x000fc800078e0206 */
[----:B-1----:R-:W-:Y:S01]  /*12e0*/  IMAD.WIDE R6, R19, c[0x0][0x17c], R20 ;  /* 0x00005f0013067a25 */ /* 0x002fe200078e0214 */
[----:B------:R0:W-:Y:S03]  /*12f0*/  STG.E.U16 [R2.64], R0 ;  /* 0x0000000002007986 */ /* 0x0001e6000c101506 */
[C---:B------:R-:W-:Y:S01]  /*1300*/  IMAD R25, R10.reuse, 0x2, R25 ;  /* 0x000000020a197824 */ /* 0x040fe200078e0219 */
[----:B------:R1:W-:Y:S04]  /*1310*/  STG.E.U16 [R4.64], R24 ;  /* 0x0000001804007986 */ /* 0x0003e8000c101506 */
[----:B------:R1:W-:Y:S04]  /*1320*/  STG.E.U16 [R8.64], R11 ;  /* 0x0000000b08007986 */ /* 0x0003e8000c101506 */
[----:B------:R1:W-:Y:S01]  /*1330*/  STG.E.U16 [R20.64], R22 ;  /* 0x0000001614007986 */ /* 0x0003e2000c101506 */
[----:B0-----:R-:W-:-:S03]  /*1340*/  IMAD R0, R10, 0x2, R25 ;  /* 0x000000020a007824 */ /* 0x001fc600078e0219 */
[----:B------:R1:W-:Y:S01]  /*1350*/  STG.E.U16 [R6.64], R23 ;  /* 0x0000001706007986 */ /* 0x0003e2000c101506 */
[----:B------:R-:W-:Y:S05]  /*1360*/  @P1 BRA `(.L_x_42) ;  /* 0xfffff97000001947 */ /* 0x000fea000383ffff */
.L_x_41:
[----:B------:R-:W-:-:S13]  /*1370*/  ISETP.GT.AND P1, PT, R18, 0x4, PT ;  /* 0x000000041200780c */ /* 0x000fda0003f24270 */
[----:B------:R-:W-:Y:S05]  /*1380*/  @!P1 BRA `(.L_x_43) ;  /* 0x0000035000009947 */ /* 0x000fea0003800000 */
[----:B------:R-:W2:Y:S01]  /*1390*/  LDS R3, [R16+-0x4] ;  /* 0xfffffc0010037984 */ /* 0x000ea20000000800 */
[----:B-1----:R-:W-:Y:S01]  /*13a0*/  IMAD.MOV.U32 R9, RZ, RZ, c[0x0][0x17c] ;  /* 0x00005f00ff097624 */ /* 0x002fe200078e00ff */
[----:B0-----:R-:W-:Y:S01]  /*13b0*/  IADD3 R7, P0, R14, R0, RZ ;  /* 0x000000000e077210 */ /* 0x001fe20007f1e0ff */
[----:B------:R-:W-:Y:S01]  /*13c0*/  IMAD.MOV.U32 R11, RZ, RZ, c[0x0][0x17c] ;  /* 0x00005f00ff0b7624 */ /* 0x000fe200078e00ff */
[----:B------:R-:W0:Y:S01]  /*13d0*/  LDS R2, [R16+-0x8] ;  /* 0xfffff80010027984 */ /* 0x000e220000000800 */
[----:B------:R-:W-:Y:S01]  /*13e0*/  IMAD R4, R9, 0x2, R0 ;  /* 0x0000000209047824 */ /* 0x000fe200078e0200 */
[----:B------:R-:W-:Y:S01]  /*13f0*/  LEA.HI.X.SX32 R0, R0, R15, 0x1, P0 ;  /* 0x0000000f00007211 */ /* 0x000fe200000f0eff */
[----:B------:R-:W-:Y:S01]  /*1400*/  IMAD.MOV.U32 R19, RZ, RZ, 0x2 ;  /* 0x00000002ff137424 */ /* 0x000fe200078e00ff */
[----:B------:R-:W1:Y:S01]  /*1410*/  LDS R5, [R16] ;  /* 0x0000000010057984 */ /* 0x000e620000000800 */
[C---:B------:R-:W-:Y:S01]  /*1420*/  LEA R8, P0, R7.reuse, c[0x0][0x160], 0x1 ;  /* 0x0000580007087a11 */ /* 0x040fe200078008ff */
[----:B------:R-:W-:Y:S01]  /*1430*/  UIADD3 UR4, UR4, 0x8, URZ ;  /* 0x0000000804047890 */ /* 0x000fe2000fffe03f */
[----:B------:R-:W-:Y:S01]  /*1440*/  IADD3 R18, R18, -0x8, RZ ;  /* 0xfffffff812127810 */ /* 0x000fe20007ffe0ff */
[----:B------:R-:W-:Y:S01]  /*1450*/  LDS R6, [R16+0x4] ;  /* 0x0000040010067984 */ /* 0x000fe20000000800 */
[----:B------:R-:W-:Y:S01]  /*1460*/  LEA.HI.X R9, R7, c[0x0][0x164], R0, 0x1, P0 ;  /* 0x0000590007097a11 */ /* 0x000fe200000f0c00 */
[----:B------:R-:W-:-:S02]  /*1470*/  IMAD R0, R11, 0x2, R4 ;  /* 0x000000020b007824 */ /* 0x000fc400078e0204 */
[----:B------:R-:W3:Y:S02]  /*1480*/  LDS R21, [R16+0xc] ;  /* 0x00000c0010157984 */ /* 0x000ee40000000800 */
[----:B------:R-:W-:Y:S02]  /*1490*/  IMAD.WIDE R10, R19, c[0x0][0x17c], R8 ;  /* 0x00005f00130a7a25 */ /* 0x000fe400078e0208 */
[----:B------:R-:W4:Y:S04]  /*14a0*/  LDS R20, [R16+0x10] ;  /* 0x0000100010147984 */ /* 0x000f280000000800 */
[----:B------:R-:W5:Y:S04]  /*14b0*/  LDS R23, [R16+0x8] ;  /* 0x0000080010177984 */ /* 0x000f680000000800 */
[----:B------:R2:W5:Y:S02]  /*14c0*/  LDS R22, [R16+0x14] ;  /* 0x0000140010167984 */ /* 0x0005640000000800 */
[----:B--2---:R-:W-:-:S02]  /*14d0*/  IADD3 R16, R16, 0x20, RZ ;  /* 0x0000002010107810 */ /* 0x004fc40007ffe0ff */
[----:B------:R-:W-:Y:S02]  /*14e0*/  F2FP.PACK_AB R4, RZ, R3 ;  /* 0x00000003ff04723e */ /* 0x000fe400000000ff */
[----:B------:R-:W-:Y:S02]  /*14f0*/  IADD3 R3, P0, R14, R0, RZ ;  /* 0x000000000e037210 */ /* 0x000fe40007f1e0ff */
[----:B0-----:R-:W-:Y:S02]  /*1500*/  F2FP.PACK_AB R2, RZ, R2 ;  /* 0x00000002ff02723e */ /* 0x001fe400000000ff */
[----:B------:R-:W-:Y:S02]  /*1510*/  LEA.HI.X.SX32 R24, R0, R15, 0x1, P0 ;  /* 0x0000000f00187211 */ /* 0x000fe400000f0eff */
[----:B------:R-:W-:Y:S02]  /*1520*/  PRMT R7, R2, 0x7610, R7 ;  /* 0x0000761002077816 */ /* 0x000fe40000000007 */
[----:B------:R-:W-:-:S02]  /*1530*/  LEA R2, P0, R3, c[0x0][0x160], 0x1 ;  /* 0x0000580003027a11 */ /* 0x000fc400078008ff */
[----:B-1----:R-:W-:Y:S01]  /*1540*/  F2FP.PACK_AB R5, RZ, R5 ;  /* 0x00000005ff05723e */ /* 0x002fe200000000ff */
[----:B------:R0:W-:Y:S01]  /*1550*/  STG.E.U16 [R8.64], R7 ;  /* 0x0000000708007986 */ /* 0x0001e2000c101506 */
[----:B------:R-:W-:Y:S02]  /*1560*/  PRMT R26, R4, 0x7610, R26 ;  /* 0x00007610041a7816 */ /* 0x000fe4000000001a */
[----:B------:R-:W-:Y:S02]  /*1570*/  LEA.HI.X R3, R3, c[0x0][0x164], R24, 0x1, P0 ;  /* 0x0000590003037a11 */ /* 0x000fe400000f0c18 */
[----:B------:R-:W-:Y:S01]  /*1580*/  PRMT R27, R5, 0x7610, R27 ;  /* 0x00007610051b7816 */ /* 0x000fe2000000001b */
[C---:B------:R-:W-:Y:S01]  /*1590*/  IMAD.WIDE R4, R19.reuse, c[0x0][0x17c], R10 ;  /* 0x00005f0013047a25 */ /* 0x040fe200078e020a */
[----:B------:R1:W-:Y:S01]  /*15a0*/  STG.E.U16 [R10.64], R26 ;  /* 0x0000001a0a007986 */ /* 0x0003e2000c101506 */
[----:B---3--:R-:W-:Y:S02]  /*15b0*/  F2FP.PACK_AB R24, RZ, R21 ;  /* 0x00000015ff18723e */ /* 0x008fe400000000ff */
[----:B----4-:R-:W-:Y:S01]  /*15c0*/  F2FP.PACK_AB R25, RZ, R20 ;  /* 0x00000014ff19723e */ /* 0x010fe200000000ff */
[----:B------:R2:W-:Y:S01]  /*15d0*/  STG.E.U16 [R4.64], R27 ;  /* 0x0000001b04007986 */ /* 0x0005e2000c101506 */
[----:B0-----:R-:W-:Y:S01]  /*15e0*/  IMAD.WIDE R8, R19, c[0x0][0x17c], R4 ;  /* 0x00005f0013087a25 */ /* 0x001fe200078e0204 */
[----:B-----5:R-:W-:-:S02]  /*15f0*/  F2FP.PACK_AB R23, RZ, R23 ;  /* 0x00000017ff17723e */ /* 0x020fc400000000ff */
[----:B------:R-:W-:Y:S02]  /*1600*/  F2FP.PACK_AB R22, RZ, R22 ;  /* 0x00000016ff16723e */ /* 0x000fe400000000ff */
[----:B------:R-:W-:Y:S02]  /*1610*/  PLOP3.LUT P0, PT, PT, PT, PT, 0x8, 0x0 ;  /* 0x000000000000781c */ /* 0x000fe40003f0e170 */
[----:B-1----:R-:W-:Y:S01]  /*1620*/  F2FP.PACK_AB R11, RZ, R6 ;  /* 0x00000006ff0b723e */ /* 0x002fe200000000ff */
[----:B------:R-:W-:-:S04]  /*1630*/  IMAD.WIDE R6, R19, c[0x0][0x17c], R2 ;  /* 0x00005f0013067a25 */ /* 0x000fc800078e0202 */
[----:B------:R0:W-:Y:S02]  /*1640*/  STG.E.U16 [R8.64], R11 ;  /* 0x0000000b08007986 */ /* 0x0001e4000c101506 */
[C---:B------:R-:W-:Y:S02]  /*1650*/  IMAD.WIDE R20, R19.reuse, c[0x0][0x17c], R6 ;  /* 0x00005f0013147a25 */ /* 0x040fe400078e0206 */
[----:B------:R0:W-:Y:S04]  /*1660*/  STG.E.U16 [R2.64], R23 ;  /* 0x0000001702007986 */ /* 0x0001e8000c101506 */
[----:B--2---:R-:W-:Y:S01]  /*1670*/  IMAD.WIDE R4, R19, c[0x0][0x17c], R20 ;  /* 0x00005f0013047a25 */ /* 0x004fe200078e0214 */
[----:B------:R0:W-:Y:S03]  /*1680*/  STG.E.U16 [R6.64], R24 ;  /* 0x0000001806007986 */ /* 0x0001e6000c101506 */
[----:B------:R-:W-:Y:S01]  /*1690*/  IMAD.MOV.U32 R19, RZ, RZ, c[0x0][0x17c] ;  /* 0x00005f00ff137624 */ /* 0x000fe200078e00ff */
[----:B------:R0:W-:Y:S03]  /*16a0*/  STG.E.U16 [R20.64], R25 ;  /* 0x0000001914007986 */ /* 0x0001e6000c101506 */
[C---:B------:R-:W-:Y:S01]  /*16b0*/  IMAD R0, R19.reuse, 0x2, R0 ;  /* 0x0000000213007824 */ /* 0x040fe200078e0200 */
[----:B------:R0:W-:Y:S03]  /*16c0*/  STG.E.U16 [R4.64], R22 ;  /* 0x0000001604007986 */ /* 0x0001e6000c101506 */
[----:B------:R-:W-:-:S02]  /*16d0*/  IMAD R0, R19, 0x2, R0 ;  /* 0x0000000213007824 */ /* 0x000fc400078e0200 */
.L_x_43:
[----:B------:R-:W-:-:S13]  /*16e0*/  ISETP.NE.OR P0, PT, R18, RZ, P0 ;  /* 0x000000ff1200720c */ /* 0x000fda0000705670 */
[----:B------:R-:W-:Y:S05]  /*16f0*/  @!P0 BRA `(.L_x_39) ;  /* 0x000001f000008947 */ /* 0x000fea0003800000 */
.L_x_40:
[----:B01----:R-:W0:Y:S01]  /*1700*/  LDS R6, [R16+-0x8] ;  /* 0xfffff80010067984 */ /* 0x003e220000000800 */
[----:B------:R-:W-:Y:S01]  /*1710*/  IADD3 R3, P0, R14, R0, RZ ;  /* 0x000000000e037210 */ /* 0x000fe20007f1e0ff */
[----:B------:R-:W-:Y:S01]  /*1720*/  IMAD.MOV.U32 R19, RZ, RZ, 0x2 ;  /* 0x00000002ff137424 */ /* 0x000fe200078e00ff */
[----:B------:R-:W-:Y:S01]  /*1730*/  IADD3 R18, R18, -0x4, RZ ;  /* 0xfffffffc12127810 */ /* 0x000fe20007ffe0ff */
[----:B------:R-:W1:Y:S01]  /*1740*/  LDS R7, [R16+-0x4] ;  /* 0xfffffc0010077984 */ /* 0x000e620000000800 */
[----:B------:R-:W-:Y:S01]  /*1750*/  LEA.HI.X.SX32 R4, R0, R15, 0x1, P0 ;  /* 0x0000000f00047211 */ /* 0x000fe200000f0eff */
[----:B------:R-:W-:Y:S01]  /*1760*/  UIADD3 UR4, UR4, 0x4, URZ ;  /* 0x0000000404047890 */ /* 0x000fe2000fffe03f */
[C---:B------:R-:W-:Y:S01]  /*1770*/  LEA R2, P0, R3.reuse, c[0x0][0x160], 0x1 ;  /* 0x0000580003027a11 */ /* 0x040fe200078008ff */
[----:B------:R-:W2:Y:S03]  /*1780*/  LDS R11, [R16+0x4] ;  /* 0x00000400100b7984 */ /* 0x000ea60000000800 */
[----:B------:R-:W-:Y:S01]  /*1790*/  LEA.HI.X R3, R3, c[0x0][0x164], R4, 0x1, P0 ;  /* 0x0000590003037a11 */ /* 0x000fe200000f0c04 */
[----:B------:R3:W4:Y:S01]  /*17a0*/  LDS R10, [R16] ;  /* 0x00000000100a7984 */ /* 0x0007220000000800 */
[----:B------:R-:W-:-:S03]  /*17b0*/  ISETP.NE.AND P0, PT, R18, RZ, PT ;  /* 0x000000ff1200720c */ /* 0x000fc60003f05270 */
[C---:B------:R-:W-:Y:S01]  /*17c0*/  IMAD.WIDE R4, R19.reuse, c[0x0][0x17c], R2 ;  /* 0x00005f0013047a25 */ /* 0x040fe200078e0202 */
[----:B---3--:R-:W-:Y:S02]  /*17d0*/  IADD3 R16, R16, 0x10, RZ ;  /* 0x0000001010107810 */ /* 0x008fe40007ffe0ff */
[----:B0-----:R-:W-:Y:S02]  /*17e0*/  F2FP.PACK_AB R8, RZ, R6 ;  /* 0x00000006ff08723e */ /* 0x001fe400000000ff */
[----:B-1----:R-:W-:Y:S01]  /*17f0*/  F2FP.PACK_AB R9, RZ, R7 ;  /* 0x00000007ff09723e */ /* 0x002fe200000000ff */
[----:B------:R-:W-:Y:S01]  /*1800*/  IMAD.WIDE R6, R19, c[0x0][0x17c], R4 ;  /* 0x00005f0013067a25 */ /* 0x000fe200078e0204 */
[----:B------:R-:W-:Y:S02]  /*1810*/  PRMT R20, R8, 0x7610, R20 ;  /* 0x0000761008147816 */ /* 0x000fe40000000014 */
[----:B--2---:R-:W-:Y:S02]  /*1820*/  F2FP.PACK_AB R11, RZ, R11 ;  /* 0x0000000bff0b723e */ /* 0x004fe400000000ff */
[----:B------:R-:W-:Y:S01]  /*1830*/  PRMT R21, R9, 0x7610, R21 ;  /* 0x0000761009157816 */ /* 0x000fe20000000015 */
[----:B------:R-:W-:Y:S01]  /*1840*/  IMAD.WIDE R8, R19, c[0x0][0x17c], R6 ;  /* 0x00005f0013087a25 */ /* 0x000fe200078e0206 */
[----:B----4-:R-:W-:Y:S01]  /*1850*/  F2FP.PACK_AB R10, RZ, R10 ;  /* 0x0000000aff0a723e */ /* 0x010fe200000000ff */
[----:B------:R0:W-:Y:S01]  /*1860*/  STG.E.U16 [R2.64], R20 ;  /* 0x0000001402007986 */ /* 0x0001e2000c101506 */
[----:B------:R-:W-:Y:S01]  /*1870*/  PRMT R22, R11, 0x7610, R22 ;  /* 0x000076100b167816 */ /* 0x000fe20000000016 */
[----:B------:R-:W-:-:S02]  /*1880*/  IMAD.MOV.U32 R11, RZ, RZ, c[0x0][0x17c] ;  /* 0x00005f00ff0b7624 */ /* 0x000fc400078e00ff */
[----:B------:R0:W-:Y:S02]  /*1890*/  STG.E.U16 [R4.64], R21 ;  /* 0x0000001504007986 */ /* 0x0001e4000c101506 */
[C---:B------:R-:W-:Y:S02]  /*18a0*/  IMAD R0, R11.reuse, 0x2, R0 ;  /* 0x000000020b007824 */ /* 0x040fe400078e0200 */
[----:B------:R0:W-:Y:S02]  /*18b0*/  STG.E.U16 [R6.64], R10 ;  /* 0x0000000a06007986 */ /* 0x0001e4000c101506 */
[----:B------:R-:W-:Y:S02]  /*18c0*/  IMAD R0, R11, 0x2, R0 ;  /* 0x000000020b007824 */ /* 0x000fe400078e0200 */
[----:B------:R0:W-:Y:S02]  /*18d0*/  STG.E.U16 [R8.64], R22 ;  /* 0x0000001608007986 */ /* 0x0001e4000c101506 */
[----:B0-----:R-:W-:Y:S05]  /*18e0*/  @P0 BRA `(.L_x_40) ;  /* 0xfffffe1000000947 */ /* 0x001fea000383ffff */
.L_x_39:
[----:B------:R-:W-:-:S13]  /*18f0*/  ISETP.NE.AND P0, PT, R17, RZ, PT ;  /* 0x000000ff1100720c */ /* 0x000fda0003f05270 */
[----:B------:R-:W-:Y:S05]  /*1900*/  @!P0 EXIT ;  /* 0x000000000000894d */ /* 0x000fea0003800000 */
[----:B0-----:R-:W-:Y:S01]  /*1910*/  IADD3 R3, P0, R14, R0, RZ ;  /* 0x000000000e037210 */ /* 0x001fe20007f1e0ff */
[----:B-1----:R-:W-:Y:S01]  /*1920*/  IMAD.MOV.U32 R7, RZ, RZ, 0x2 ;  /* 0x00000002ff077424 */ /* 0x002fe200078e00ff */
[----:B------:R-:W-:Y:S02]  /*1930*/  IADD3 R13, R13, 0x1, RZ ;  /* 0x000000010d0d7810 */ /* 0x000fe40007ffe0ff */
[----:B------:R-:W-:Y:S02]  /*1940*/  LEA.HI.X.SX32 R0, R0, R15, 0x1, P0 ;  /* 0x0000000f00007211 */ /* 0x000fe400000f0eff */
[----:B------:R-:W-:Y:S01]  /*1950*/  LEA R2, P0, R3, c[0x0][0x160], 0x1 ;  /* 0x0000580003027a11 */ /* 0x000fe200078008ff */
[----:B------:R-:W-:-:S03]  /*1960*/  IMAD R12, R13, R12, UR4 ;  /* 0x000000040d0c7e24 */ /* 0x000fc6000f8e020c */
[----:B------:R-:W-:Y:S01]  /*1970*/  LEA.HI.X R3, R3, c[0x0][0x164], R0, 0x1, P0 ;  /* 0x0000590003037a11 */ /* 0x000fe200000f0c00 */
[----:B------:R-:W-:-:S05]  /*1980*/  IMAD.SHL.U32 R12, R12, 0x4, RZ ;  /* 0x000000040c0c7824 */ /* 0x000fca00078e00ff */
.L_x_44:
[----:B0-----:R0:W1:Y:S01]  /*1990*/  LDS R0, [R12] ;  /* 0x000000000c007984 */ /* 0x0010620000000800 */
[----:B------:R-:W-:Y:S01]  /*19a0*/  IADD3 R17, R17, -0x1, RZ ;  /* 0xffffffff11117810 */ /* 0x000fe20007ffe0ff */
[----:B------:R-:W-:Y:S02]  /*19b0*/  IMAD.MOV.U32 R4, RZ, RZ, R2 ;  /* 0x000000ffff047224 */ /* 0x000fe400078e0002 */
[----:B------:R-:W-:Y:S01]  /*19c0*/  IMAD.MOV.U32 R5, RZ, RZ, R3 ;  /* 0x000000ffff057224 */ /* 0x000fe200078e0003 */
[----:B------:R-:W-:-:S03]  /*19d0*/  ISETP.NE.AND P0, PT, R17, RZ, PT ;  /* 0x000000ff1100720c */ /* 0x000fc60003f05270 */
[----:B------:R-:W-:Y:S01]  /*19e0*/  IMAD.WIDE R2, R7, c[0x0][0x17c], R4 ;  /* 0x00005f0007027a25 */ /* 0x000fe200078e0204 */
[----:B0-----:R-:W-:Y:S02]  /*19f0*/  IADD3 R12, R12, 0x4, RZ ;  /* 0x000000040c0c7810 */ /* 0x001fe40007ffe0ff */
[----:B-1----:R-:W-:-:S05]  /*1a00*/  F2FP.PACK_AB R0, RZ, R0 ;  /* 0x00000000ff00723e */ /* 0x002fca00000000ff */
[----:B------:R0:W-:Y:S02]  /*1a10*/  STG.E.U16 [R4.64], R0 ;  /* 0x0000000004007986 */ /* 0x0001e4000c101506 */
[----:B------:R-:W-:Y:S05]  /*1a20*/  @P0 BRA `(.L_x_44) ;  /* 0xffffff6000000947 */ /* 0x000fea000383ffff */
[----:B------:R-:W-:Y:S05]  /*1a30*/  EXIT ;  /* 0x000000000000794d */ /* 0x000fea0003800000 */
.L_x_45:
        /* <DEDUP_REMOVED lines=12> */
.L_x_78:


//--------------------- .text._ZN17fastertransformer12transpose201IfEEvPT_PKS1_iiiii --------------------------
	.section	.text._ZN17fastertransformer12transpose201IfEEvPT_PKS1_iiiii,"ax",@progbits
	.sectioninfo	@"SHI_REGISTERS=32"
	.align	128
        .global         _ZN17fastertransformer12transpose201IfEEvPT_PKS1_iiiii
        .type           _ZN17fastertransformer12transpose201IfEEvPT_PKS1_iiiii,@function
        .size           _ZN17fastertransformer12transpose201IfEEvPT_PKS1_iiiii,(.L_x_79 - _ZN17fastertransformer12transpose201IfEEvPT_PKS1_iiiii)
        .other          _ZN17fastertransformer12transpose201IfEEvPT_PKS1_iiiii,@"STO_CUDA_ENTRY STV_DEFAULT"
_ZN17fastertransformer12transpose201IfEEvPT_PKS1_iiiii:
.text._ZN17fastertransformer12transpose201IfEEvPT_PKS1_iiiii:
        /* <DEDUP_REMOVED lines=20> */
[----:B------:R-:W-:Y:S01]  /*0140*/  IMAD.MOV R14, RZ, RZ, -R15 ;  /* 0x000000ffff0e7224 */ /* 0x000fe200078e0a0f */
[----:B------:R-:W0:Y:S01]  /*0150*/  I2F.RP R2, R19 ;  /* 0x0000001300027306 */ /* 0x000e220000209400 */
[----:B------:R-:W-:-:S07]  /*0160*/  IMAD.MOV.U32 R21, RZ, RZ, R0 ;  /* 0x000000ffff157224 */ /* 0x000fce00078e0000 */
[----:B0-----:R-:W0:Y:S02]  /*0170*/  MUFU.RCP R2, R2 ;  /* 0x0000000200027308 */ /* 0x001e240000001000 */
[----:B0-----:R-:W-:-:S06]  /*0180*/  IADD3 R11, R2, 0xffffffe, RZ ;  /* 0x0ffffffe020b7810 */ /* 0x001fcc0007ffe0ff */
[----:B------:R-:W0:Y:S02]  /*0190*/  F2I.FTZ.U32.TRUNC.NTZ R11, R11 ;  /* 0x0000000b000b7305 */ /* 0x000e24000021f000 */
[----:B0-----:R-:W-:-:S04]  /*01a0*/  IMAD.MOV R4, RZ, RZ, -R11 ;  /* 0x000000ffff047224 */ /* 0x001fc800078e0a0b */
[----:B------:R-:W-:-:S04]  /*01b0*/  IMAD R3, R4, R19, RZ ;  /* 0x0000001304037224 */ /* 0x000fc800078e02ff */
[----:B------:R-:W-:-:S04]  /*01c0*/  IMAD.HI.U32 R10, R11, R3, R10 ;  /* 0x000000030b0a7227 */ /* 0x000fc800078e000a */
.L_x_48:
[----:B0-----:R-:W-:Y:S01]  /*01d0*/  IADD3 R3, P2, R16, R21, RZ ;  /* 0x0000001510037210 */ /* 0x001fe20007f5e0ff */
[----:B------:R-:W-:-:S03]  /*01e0*/  IMAD.MOV.U32 R9, RZ, RZ, c[0x0][0x180] ;  /* 0x00006000ff097624 */ /* 0x000fc600078e00ff */
[----:B------:R-:W-:Y:S02]  /*01f0*/  LEA.HI.X.SX32 R4, R21, R18, 0x1, P2 ;  /* 0x0000001215047211 */ /* 0x000fe400010f0eff */
[----:B------:R-:W-:-:S04]  /*0200*/  LEA R2, P2, R3, c[0x0][0x168], 0x2 ;  /* 0x00005a0003027a11 */ /* 0x000fc800078410ff */
[----:B------:R-:W-:-:S05]  /*0210*/  LEA.HI.X R3, R3, c[0x0][0x16c], R4, 0x2, P2 ;  /* 0x00005b0003037a11 */ /* 0x000fca00010f1404 */
[C---:B------:R-:W-:Y:S02]  /*0220*/  IMAD.WIDE R4, R9.reuse, 0x4, R2 ;  /* 0x0000000409047825 */ /* 0x040fe400078e0202 */
[----:B------:R0:W2:Y:S04]  /*0230*/  LDG.E R2, [R2.64] ;  /* 0x0000000602027981 */ /* 0x0000a8000c1e1900 */
[C---:B------:R-:W-:Y:S02]  /*0240*/  IMAD.WIDE R6, R9.reuse, 0x4, R4 ;  /* 0x0000000409067825 */ /* 0x040fe400078e0204 */
[----:B------:R1:W3:Y:S04]  /*0250*/  LDG.E R4, [R4.64] ;  /* 0x0000000604047981 */ /* 0x0002e8000c1e1900 */
[----:B------:R-:W-:-:S02]  /*0260*/  IMAD.WIDE R8, R9, 0x4, R6 ;  /* 0x0000000409087825 */ /* 0x000fc400078e0206 */
[----:B------:R4:W5:Y:S04]  /*0270*/  LDG.E R6, [R6.64] ;  /* 0x0000000606067981 */ /* 0x000968000c1e1900 */
[----:B------:R0:W5:Y:S01]  /*0280*/  LDG.E R8, [R8.64] ;  /* 0x0000000608087981 */ /* 0x000162000c1e1900 */
        /* <DEDUP_REMOVED lines=77> */
[----:B------:R-:W-:Y:S02]  /*0760*/  IMAD.MOV R28, RZ, RZ, -R20 ;  /* 0x000000ffff1c7224 */ /* 0x000fe400078e0a14 */
[C---:B------:R-:W-:Y:S02]  /*0770*/  IMAD R11, R17.reuse, R22, R11 ;  /* 0x00000016110b7224 */ /* 0x040fe400078e020b */
[----:B------:R-:W-:Y:S02]  /*0780*/  IMAD R7, R28, c[0x0][0x178], R9 ;  /* 0x00005e001c077a24 */ /* 0x000fe400078e0209 */
[C---:B------:R-:W-:Y:S02]  /*0790*/  IMAD R5, R17.reuse, R24, R5 ;  /* 0x0000001811057224 */ /* 0x040fe400078e0205 */
[C---:B------:R-:W-:Y:S02]  /*07a0*/  IMAD R3, R17.reuse, R26, R3 ;  /* 0x0000001a11037224 */ /* 0x040fe400078e0203 */
[----:B------:R-:W-:Y:S01]  /*07b0*/  IMAD R7, R17, R20, R7 ;  /* 0x0000001411077224 */ /* 0x000fe200078e0207 */
[----:B------:R-:W-:-:S04]  /*07c0*/  IADD3 R14, R14, -0x4, RZ ;  /* 0xfffffffc0e0e7810 */ /* 0x000fc80007ffe0ff */
[----:B------:R-:W-:-:S04]  /*07d0*/  IADD3 R20, R14, c[0x0][0x178], RZ ;  /* 0x00005e000e147a10 */ /* 0x000fc80007ffe0ff */
[----:B------:R-:W-:Y:S02]  /*07e0*/  ISETP.NE.AND P2, PT, R20, RZ, PT ;  /* 0x000000ff1400720c */ /* 0x000fe40003f45270 */
[----:B------:R-:W-:Y:S01]  /*07f0*/  IADD3 R21, R9, c[0x0][0x180], RZ ;  /* 0x0000600009157a10 */ /* 0x000fe20007ffe0ff */
[----:B--2---:R0:W-:Y:S04]  /*0800*/  STS [R11.X4], R2 ;  /* 0x000000020b007388 */ /* 0x0041e80000004800 */
[----:B---3--:R0:W-:Y:S04]  /*0810*/  STS [R5.X4], R4 ;  /* 0x0000000405007388 */ /* 0x0081e80000004800 */
[----:B-----5:R0:W-:Y:S04]  /*0820*/  STS [R3.X4], R6 ;  /* 0x0000000603007388 */ /* 0x0201e80000004800 */
[----:B------:R0:W-:Y:S01]  /*0830*/  STS [R7.X4], R8 ;  /* 0x0000000807007388 */ /* 0x0001e20000004800 */
[----:B------:R-:W-:Y:S05]  /*0840*/  @P2 BRA `(.L_x_48) ;  /* 0xfffff98000002947 */ /* 0x000fea000383ffff */
.L_x_47:
[----:B------:R-:W-:Y:S05]  /*0850*/  @!P1 BRA `(.L_x_46) ;  /* 0x000002c000009947 */ /* 0x000fea0003800000 */
[----:B0-----:R-:W-:Y:S02]  /*0860*/  IABS R4, c[0x0][0x178] ;  /* 0x00005e0000047a13 */ /* 0x001fe40000000000 */
[----:B------:R-:W-:-:S02]  /*0870*/  IADD3 R9, P1, R16, R21, RZ ;  /* 0x0000001510097210 */ /* 0x000fc40007f3e0ff */
        /* <DEDUP_REMOVED lines=13> */
.L_x_49:
[----:B------:R-:W-:Y:S02]  /*0950*/  IMAD.MOV.U32 R2, RZ, RZ, R8 ;  /* 0x000000ffff027224 */ /* 0x000fe400078e0008 */
[----:B------:R-:W-:-:S05]  /*0960*/  IMAD.MOV.U32 R3, RZ, RZ, R9 ;  /* 0x000000ffff037224 */ /* 0x000fca00078e0009 */
[----:B0-----:R0:W2:Y:S01]  /*0970*/  LDG.E R14, [R2.64] ;  /* 0x00000006020e7981 */ /* 0x0010a2000c1e1900 */
        /* <DEDUP_REMOVED lines=11> */
[----:B------:R-:W-:Y:S02]  /*0a30*/  ISETP.GE.U32.AND P1, PT, R9, R4, PT ;  /* 0x000000040900720c */ /* 0x000fe40003f26070 */
[----:B------:R-:W-:-:S05]  /*0a40*/  MOV R9, c[0x0][0x180] ;  /* 0x0000600000097a02 */ /* 0x000fca0000000f00 */
[----:B0-----:R-:W-:-:S04]  /*0a50*/  IMAD.WIDE R2, R9, 0x4, R2 ;  /* 0x0000000409027825 */ /* 0x001fc800078e0202 */
[----:B------:R-:W-:Y:S02]  /*0a60*/  IMAD.MOV.U32 R9, RZ, RZ, R3 ;  /* 0x000000ffff097224 */ /* 0x000fe400078e0003 */
[----:B------:R-:W-:Y:S02]  /*0a70*/  @P1 IADD3 R7, R7, 0x1, RZ ;  /* 0x0000000107071810 */ /* 0x000fe40007ffe0ff */
[----:B------:R-:W-:-:S03]  /*0a80*/  ISETP.NE.AND P1, PT, R15, RZ, PT ;  /* 0x000000ff0f00720c */ /* 0x000fc60003f25270 */
[----:B------:R-:W-:-:S05]  /*0a90*/  @!P3 IMAD.MOV R7, RZ, RZ, -R7 ;  /* 0x000000ffff07b224 */ /* 0x000fca00078e0a07 */
[----:B------:R-:W-:-:S05]  /*0aa0*/  SEL R8, R5, R7, !P4 ;  /* 0x0000000705087207 */ /* 0x000fca0006000000 */
[----:B------:R-:W-:-:S04]  /*0ab0*/  IMAD.MOV R10, RZ, RZ, -R8 ;  /* 0x000000ffff0a7224 */ /* 0x000fc800078e0a08 */
[----:B------:R-:W-:Y:S01]  /*0ac0*/  IMAD R7, R10, c[0x0][0x178], R21 ;  /* 0x00005e000a077a24 */ /* 0x000fe200078e0215 */
[----:B------:R-:W-:-:S03]  /*0ad0*/  IADD3 R21, R21, c[0x0][0x180], RZ ;  /* 0x0000600015157a10 */ /* 0x000fc60007ffe0ff */
[----:B------:R-:W-:Y:S02]  /*0ae0*/  IMAD R7, R17, R8, R7 ;  /* 0x0000000811077224 */ /* 0x000fe400078e0207 */
[----:B------:R-:W-:-:S03]  /*0af0*/  IMAD.MOV.U32 R8, RZ, RZ, R2 ;  /* 0x000000ffff087224 */ /* 0x000fc600078e0002 */
[----:B--2---:R0:W-:Y:S01]  /*0b00*/  STS [R7.X4], R14 ;  /* 0x0000000e07007388 */ /* 0x0041e20000004800 */
[----:B------:R-:W-:Y:S05]  /*0b10*/  @P1 BRA `(.L_x_49) ;  /* 0xfffffe3000001947 */ /* 0x000fea000383ffff */
.L_x_46:
[----:B------:R-:W-:Y:S06]  /*0b20*/  BAR.SYNC.DEFER_BLOCKING 0x0 ;  /* 0x0000000000007b1d */ /* 0x000fec0000010000 */
[----:B------:R-:W-:Y:S05]  /*0b30*/  @!P0 EXIT ;  /* 0x000000000000894d */ /* 0x000fea0003800000 */
[----:B0-----:R-:W-:Y:S01]  /*0b40*/  IMAD.MOV.U32 R2, RZ, RZ, c[0x0][0x178] ;  /* 0x00005e00ff027624 */ /* 0x001fe200078e00ff */
[----:B------:R-:W-:Y:S01]  /*0b50*/  UMOV UR4, URZ ;  /* 0x0000003f00047c82 */ /* 0x000fe20008000000 */
[----:B-1----:R-:W-:Y:S02]  /*0b60*/  IMAD.IADD R3, R13, 0x1, R0 ;  /* 0x000000010d037824 */ /* 0x002fe400078e0200 */
[----:B------:R-:W-:Y:S01]  /*0b70*/  IMAD.MOV.U32 R24, RZ, RZ, RZ ;  /* 0x000000ffff187224 */ /* 0x000fe200078e00ff */
[----:B------:R-:W-:Y:S01]  /*0b80*/  IADD3 R4, R2, -0x1, RZ ;  /* 0xffffffff02047810 */ /* 0x000fe20007ffe0ff */
[----:B--2---:R-:W-:Y:S01]  /*0b90*/  IMAD R3, R12, c[0x0][0x180], R3 ;  /* 0x000060000c037a24 */ /* 0x004fe200078e0203 */
[----:B------:R-:W-:-:S02]  /*0ba0*/  LOP3.LUT R6, R2, 0x3, RZ, 0xc0, !PT ;  /* 0x0000000302067812 */ /* 0x000fc400078ec0ff */
[----:B------:R-:W-:Y:S02]  /*0bb0*/  ISETP.GE.U32.AND P0, PT, R4, 0x3, PT ;  /* 0x000000030400780c */ /* 0x000fe40003f06070 */
        /* <DEDUP_REMOVED lines=13> */
.L_x_53:
[----:B-1----:R-:W0:Y:S01]  /*0c90*/  LDS R17, [R5+-0x8] ;  /* 0xfffff80005117984 */ /* 0x002e220000000800 */
[----:B------:R-:W-:Y:S01]  /*0ca0*/  IADD3 R11, P1, R3, R24, RZ ;  /* 0x00000018030b7210 */ /* 0x000fe20007f3e0ff */
[----:B------:R-:W-:Y:S01]  /*0cb0*/  IMAD.MOV.U32 R13, RZ, RZ, c[0x0][0x17c] ;  /* 0x00005f00ff0d7624 */ /* 0x000fe200078e00ff */
[----:B------:R-:W-:Y:S01]  /*0cc0*/  IADD3 R8, R8, -0x10, RZ ;  /* 0xfffffff008087810 */ /* 0x000fe20007ffe0ff */
[----:B------:R-:W1:Y:S01]  /*0cd0*/  LDS R7, [R5+-0x4] ;  /* 0xfffffc0005077984 */ /* 0x000e620000000800 */
[----:B------:R-:W-:Y:S01]  /*0ce0*/  LEA.HI.X.SX32 R12, R24, R4, 0x1, P1 ;  /* 0x00000004180c7211 */ /* 0x000fe200008f0eff */
[----:B------:R-:W-:Y:S01]  /*0cf0*/  IMAD R10, R13, 0x2, R24 ;  /* 0x000000020d0a7824 */ /* 0x000fe200078e0218 */
[C---:B------:R-:W-:Y:S01]  /*0d00*/  LEA R14, P1, R11.reuse, c[0x0][0x160], 0x2 ;  /* 0x000058000b0e7a11 */ /* 0x040fe200078210ff */
[----:B------:R-:W2:Y:S01]  /*0d10*/  LDS R9, [R5] ;  /* 0x0000000005097984 */ /* 0x000ea20000000800 */
[----:B------:R-:W-:Y:S01]  /*0d20*/  IMAD.MOV.U32 R20, RZ, RZ, c[0x0][0x17c] ;  /* 0x00005f00ff147624 */ /* 0x000fe200078e00ff */
[----:B------:R-:W-:Y:S01]  /*0d30*/  UIADD3 UR4, UR4, 0x10, URZ ;  /* 0x0000001004047890 */ /* 0x000fe2000fffe03f */
[----:B------:R-:W-:Y:S01]  /*0d40*/  LEA.HI.X R15, R11, c[0x0][0x164], R12, 0x2, P1 ;  /* 0x000059000b0f7a11 */ /* 0x000fe200008f140c */
[----:B------:R-:W3:Y:S01]  /*0d50*/  LDS R21, [R5+0x4] ;  /* 0x0000040005157984 */ /* 0x000ee20000000800 */
[----:B------:R-:W-:-:S02]  /*0d60*/  IMAD R10, R13, 0x2, R10 ;  /* 0x000000020d0a7824 */ /* 0x000fc400078e020a */
[----:B------:R-:W-:Y:S01]  /*0d70*/  IMAD.MOV.U32 R11, RZ, RZ, c[0x0][0x17c] ;  /* 0x00005f00ff0b7624 */ /* 0x000fe200078e00ff */
[----:B------:R-:W4:Y:S01]  /*0d80*/  LDS R23, [R5+0x8] ;  /* 0x0000080005177984 */ /* 0x000f220000000800 */
[----:B------:R-:W-:-:S03]  /*0d90*/  IMAD.WIDE R12, R20, 0x4, R14 ;  /* 0x00000004140c7825 */ /* 0x000fc600078e020e */
[----:B------:R-:W5:Y:S01]  /*0da0*/  LDS R18, [R5+0xc] ;  /* 0x00000c0005127984 */ /* 0x000f620000000800 */
[----:B------:R-:W-:Y:S02]  /*0db0*/  IMAD.MOV.U32 R19, RZ, RZ, c[0x0][0x17c] ;  /* 0x00005f00ff137624 */ /* 0x000fe400078e00ff */
[----:B------:R-:W-:Y:S01]  /*0dc0*/  IMAD R24, R11, 0x2, R10 ;  /* 0x000000020b187824 */ /* 0x000fe200078e020a */
[----:B------:R-:W4:Y:S01]  /*0dd0*/  LDS R16, [R5+0x10] ;  /* 0x0000100005107984 */ /* 0x000f220000000800 */
[----:B------:R-:W-:Y:S01]  /*0de0*/  IADD3 R11, P1, R3, R10, RZ ;  /* 0x0000000a030b7210 */ /* 0x000fe20007f3e0ff */
[----:B------:R-:W-:Y:S02]  /*0df0*/  IMAD.WIDE R28, R20, 0x4, R12 ;  /* 0x00000004141c7825 */ /* 0x000fe400078e020c */
[----:B------:R-:W5:Y:S01]  /*0e00*/  LDS R25, [R5+0x14] ;  /* 0x0000140005197984 */ /* 0x000f620000000800 */
[----:B------:R-:W-:Y:S01]  /*0e10*/  LEA.HI.X.SX32 R26, R10, R4, 0x1, P1 ;  /* 0x000000040a1a7211 */ /* 0x000fe200008f0eff */
[----:B------:R-:W-:Y:S01]  /*0e20*/  IMAD R24, R19, 0x2, R24 ;  /* 0x0000000213187824 */ /* 0x000fe200078e0218 */
[----:B------:R-:W-:Y:S01]  /*0e30*/  LEA R10, P1, R11, c[0x0][0x160], 0x2 ;  /* 0x000058000b0a7a11 */ /* 0x000fe200078210ff */
[----:B------:R-:W5:Y:S01]  /*0e40*/  LDS R19, [R5+0x18] ;  /* 0x0000180005137984 */ /* 0x000f620000000800 */
[----:B------:R-:W-:-:S02]  /*0e50*/  IMAD.MOV.U32 R27, RZ, RZ, c[0x0][0x17c] ;  /* 0x00005f00ff1b7624 */ /* 0x000fc400078e00ff */
[----:B------:R-:W-:Y:S02]  /*0e60*/  LEA.HI.X R11, R11, c[0x0][0x164], R26, 0x2, P1 ;  /* 0x000059000b0b7a11 */ /* 0x000fe400008f141a */
[----:B------:R-:W-:Y:S01]  /*0e70*/  IMAD R22, R27, 0x2, R24 ;  /* 0x000000021b167824 */ /* 0x000fe200078e0218 */
[----:B------:R-:W-:Y:S04]  /*0e80*/  LDS R26, [R5+0x34] ;  /* 0x00003400051a7984 */ /* 0x000fe80000000800 */
[----:B0-----:R0:W-:Y:S04]  /*0e90*/  STG.E [R14.64], R17 ;  /* 0x000000110e007986 */ /* 0x0011e8000c101906 */
[----:B------:R-:W5:Y:S04]  /*0ea0*/  LDS R17, [R5+0x1c] ;  /* 0x00001c0005117984 */ /* 0x000f680000000800 */
[----:B-1----:R1:W-:Y:S01]  /*0eb0*/  STG.E [R12.64], R7 ;  /* 0x000000070c007986 */ /* 0x0023e2000c101906 */
[----:B0-----:R-:W-:-:S03]  /*0ec0*/  IMAD.WIDE R14, R20, 0x4, R28 ;  /* 0x00000004140e7825 */ /* 0x001fc600078e021c */
[----:B--2---:R-:W-:Y:S04]  /*0ed0*/  STG.E [R28.64], R9 ;  /* 0x000000091c007986 */ /* 0x004fe8000c101906 */
[----:B---3--:R0:W-:Y:S01]  /*0ee0*/  STG.E [R14.64], R21 ;  /* 0x000000150e007986 */ /* 0x0081e2000c101906 */
[----:B-1----:R-:W-:-:S03]  /*0ef0*/  IMAD.MOV.U32 R7, RZ, RZ, c[0x0][0x17c] ;  /* 0x00005f00ff077624 */ /* 0x002fc600078e00ff */
[----:B------:R-:W1:Y:S01]  /*0f00*/  LDS R21, [R5+0x20] ;  /* 0x0000200005157984 */ /* 0x000e620000000800 */
[----:B------:R-:W-:-:S03]  /*0f10*/  IMAD.WIDE R12, R20, 0x4, R10 ;  /* 0x00000004140c7825 */ /* 0x000fc600078e020a */
[----:B----4-:R2:W-:Y:S01]  /*0f20*/  STG.E [R10.64], R23 ;  /* 0x000000170a007986 */ /* 0x0105e2000c101906 */
[----:B------:R-:W-:-:S03]  /*0f30*/  IMAD R7, R7, 0x2, R22 ;  /* 0x0000000207077824 */ /* 0x000fc600078e0216 */
[----:B------:R-:W3:Y:S01]  /*0f40*/  LDS R9, [R5+0x24] ;  /* 0x0000240005097984 */ /* 0x000ee20000000800 */
[C---:B0-----:R-:W-:Y:S02]  /*0f50*/  IADD3 R14, P1, R3.reuse, R24, RZ ;  /* 0x00000018030e7210 */ /* 0x041fe40007f3e0ff */
[----:B------:R-:W-:Y:S01]  /*0f60*/  IADD3 R15, P2, R3, R7, RZ ;  /* 0x00000007030f7210 */ /* 0x000fe20007f5e0ff */
[----:B------:R-:W0:Y:S01]  /*0f70*/  LDS R23, [R5+0x28] ;  /* 0x0000280005177984 */ /* 0x000e220000000800 */
[-C--:B------:R-:W-:Y:S02]  /*0f80*/  LEA.HI.X.SX32 R29, R24, R4.reuse, 0x1, P1 ;  /* 0x00000004181d7211 */ /* 0x080fe400008f0eff */
[----:B------:R-:W-:Y:S01]  /*0f90*/  LEA R28, P1, R14, c[0x0][0x160], 0x2 ;  /* 0x000058000e1c7a11 */ /* 0x000fe200078210ff */
[----:B------:R-:W4:Y:S01]  /*0fa0*/  LDS R27, [R5+0x2c] ;  /* 0x00002c00051b7984 */ /* 0x000f220000000800 */
[----:B--2---:R-:W-:Y:S01]  /*0fb0*/  IMAD.WIDE R10, R20, 0x4, R12 ;  /* 0x00000004140a7825 */ /* 0x004fe200078e020c */
[----:B------:R-:W-:-:S02]  /*0fc0*/  LEA.HI.X.SX32 R24, R7, R4, 0x1, P2 ;  /* 0x0000000407187211 */ /* 0x000fc400010f0eff */
[----:B------:R2:W0:Y:S01]  /*0fd0*/  LDS R22, [R5+0x30] ;  /* 0x0000300005167984 */ /* 0x0004220000000800 */
[----:B------:R-:W-:Y:S02]  /*0fe0*/  LEA.HI.X R29, R14, c[0x0][0x164], R29, 0x2, P1 ;  /* 0x000059000e1d7a11 */ /* 0x000fe400008f141d */
[C---:B------:R-:W-:Y:S01]  /*0ff0*/  LEA R14, P1, R15.reuse, c[0x0][0x160], 0x2 ;  /* 0x000058000f0e7a11 */ /* 0x040fe200078210ff */
[----:B-----5:R5:W-:Y:S03]  /*1000*/  STG.E [R12.64], R18 ;  /* 0x000000120c007986 */ /* 0x020be6000c101906 */
[----:B------:R-:W-:Y:S01]  /*1010*/  LEA.HI.X R15, R15, c[0x0][0x164], R24, 0x2, P1 ;  /* 0x000059000f0f7a11 */ /* 0x000fe200008f1418 */
[----:B------:R1:W-:Y:S01]  /*1020*/  STG.E [R10.64], R16 ;  /* 0x000000100a007986 */ /* 0x0003e2000c101906 */
[----:B------:R-:W-:Y:S02]  /*1030*/  ISETP.GT.AND P1, PT, R8, 0xc, PT ;  /* 0x0000000c0800780c */ /* 0x000fe40003f24270 */
[----:B--2---:R-:W-:Y:S01]  /*1040*/  IADD3 R5, R5, 0x40, RZ ;  /* 0x0000004005057810 */ /* 0x004fe20007ffe0ff */
[----:B-----5:R-:W-:-:S04]  /*1050*/  IMAD.WIDE R12, R20, 0x4, R14 ;  /* 0x00000004140c7825 */ /* 0x020fc800078e020e */
[----:B-1----:R-:W-:-:S05]  /*1060*/  IMAD.WIDE R10, R20, 0x4, R10 ;  /* 0x00000004140a7825 */ /* 0x002fca00078e020a */
[----:B------:R1:W-:Y:S04]  /*1070*/  STG.E [R10.64], R25 ;  /* 0x000000190a007986 */ /* 0x0003e8000c101906 */
[----:B------:R2:W-:Y:S01]  /*1080*/  STG.E [R28.64], R19 ;  /* 0x000000131c007986 */ /* 0x0005e2000c101906 */
[----:B-1----:R-:W-:-:S04]  /*1090*/  IMAD.WIDE R24, R20, 0x4, R28 ;  /* 0x0000000414187825 */ /* 0x002fc800078e021c */
[C---:B------:R-:W-:Y:S01]  /*10a0*/  IMAD.WIDE R10, R20.reuse, 0x4, R12 ;  /* 0x00000004140a7825 */ /* 0x040fe200078e020c */
[----:B------:R1:W-:Y:S03]  /*10b0*/  STG.E [R24.64], R17 ;  /* 0x0000001118007986 */ /* 0x0003e6000c101906 */
[----:B--2---:R-:W-:-:S04]  /*10c0*/  IMAD.WIDE R18, R20, 0x4, R24 ;  /* 0x0000000414127825 */ /* 0x004fc800078e0218 */
[----:B------:R-:W-:Y:S01]  /*10d0*/  IMAD.MOV.U32 R28, RZ, RZ, c[0x0][0x17c] ;  /* 0x00005f00ff1c7624 */ /* 0x000fe200078e00ff */
[----:B------:R2:W-:Y:S03]  /*10e0*/  STG.E [R18.64], R21 ;  /* 0x0000001512007986 */ /* 0x0005e6000c101906 */
[----:B------:R-:W-:Y:S01]  /*10f0*/  IMAD R7, R28, 0x2, R7 ;  /* 0x000000021c077824 */ /* 0x000fe200078e0207 */
[----:B-1----:R-:W-:Y:S01]  /*1100*/  MOV R24, c[0x0][0x17c] ;  /* 0x00005f0000187a02 */ /* 0x002fe20000000f00 */
[----:B------:R-:W-:-:S04]  /*1110*/  IMAD.WIDE R16, R20, 0x4, R18 ;  /* 0x0000000414107825 */ /* 0x000fc800078e0212 */
[----:B------:R-:W-:Y:S01]  /*1120*/  IMAD R24, R24, 0x2, R7 ;  /* 0x0000000218187824 */ /* 0x000fe200078e0207 */
[----:B---3--:R1:W-:Y:S01]  /*1130*/  STG.E [R16.64], R9 ;  /* 0x0000000910007986 */ /* 0x0083e2000c101906 */
[----:B--2---:R-:W-:-:S03]  /*1140*/  IMAD.WIDE R20, R20, 0x4, R10 ;  /* 0x0000000414147825 */ /* 0x004fc600078e020a */
[----:B0-----:R1:W-:Y:S04]  /*1150*/  STG.E [R14.64], R23 ;  /* 0x000000170e007986 */ /* 0x0013e8000c101906 */
[----:B----4-:R1:W-:Y:S04]  /*1160*/  STG.E [R12.64], R27 ;  /* 0x0000001b0c007986 */ /* 0x0103e8000c101906 */
[----:B------:R1:W-:Y:S04]  /*1170*/  STG.E [R10.64], R22 ;  /* 0x000000160a007986 */ /* 0x0003e8000c101906 */
[----:B------:R1:W-:Y:S01]  /*1180*/  STG.E [R20.64], R26 ;  /* 0x0000001a14007986 */ /* 0x0003e2000c101906 */
[----:B------:R-:W-:Y:S05]  /*1190*/  @P1 BRA `(.L_x_53) ;  /* 0xfffffaf000001947 */ /* 0x000fea000383ffff */
.L_x_52:
[----:B------:R-:W-:-:S13]  /*11a0*/  ISETP.GT.AND P1, PT, R8, 0x4, PT ;  /* 0x000000040800780c */ /* 0x000fda0003f24270 */
[----:B------:R-:W-:Y:S05]  /*11b0*/  @!P1 BRA `(.L_x_54) ;  /* 0x000002b000009947 */ /* 0x000fea0003800000 */
[----:B-1----:R-:W0:Y:S01]  /*11c0*/  LDS R13, [R5+-0x8] ;  /* 0xfffff800050d7984 */ /* 0x002e220000000800 */
[----:B------:R-:W-:Y:S01]  /*11d0*/  IMAD.MOV.U32 R11, RZ, RZ, c[0x0][0x17c] ;  /* 0x00005f00ff0b7624 */ /* 0x000fe200078e00ff */
[----:B------:R-:W-:Y:S01]  /*11e0*/  IADD3 R10, P0, R3, R24, RZ ;  /* 0x00000018030a7210 */ /* 0x000fe20007f1e0ff */
[----:B------:R-:W-:Y:S01]  /*11f0*/  IMAD.MOV.U32 R15, RZ, RZ, c[0x0][0x17c] ;  /* 0x00005f00ff0f7624 */ /* 0x000fe200078e00ff */
[----:B------:R-:W1:Y:S01]  /*1200*/  LDS R17, [R5+-0x4] ;  /* 0xfffffc0005117984 */ /* 0x000e620000000800 */
[----:B------:R-:W-:Y:S01]  /*1210*/  IMAD R28, R11, 0x2, R24 ;  /* 0x000000020b1c7824 */ /* 0x000fe200078e0218 */
[----:B------:R-:W-:Y:S01]  /*1220*/  IADD3 R8, R8, -0x8, RZ ;  /* 0xfffffff808087810 */ /* 0x000fe20007ffe0ff */
[----:B------:R-:W-:Y:S01]  /*1230*/  IMAD.MOV.U32 R22, RZ, RZ, c[0x0][0x17c] ;  /* 0x00005f00ff167624 */ /* 0x000fe200078e00ff */
[----:B------:R-:W2:Y:S01]  /*1240*/  LDS R23, [R5] ;  /* 0x0000000005177984 */ /* 0x000ea20000000800 */
[----:B------:R-:W-:Y:S01]  /*1250*/  IMAD R28, R15, 0x2, R28 ;  /* 0x000000020f1c7824 */ /* 0x000fe200078e021c */
[----:B------:R-:W-:Y:S01]  /*1260*/  LEA.HI.X.SX32 R15, R24, R4, 0x1, P0 ;  /* 0x00000004180f7211 */ /* 0x000fe200000f0eff */
[----:B------:R-:W-:Y:S01]  /*1270*/  UIADD3 UR4, UR4, 0x8, URZ ;  /* 0x0000000804047890 */ /* 0x000fe2000fffe03f */
[----:B------:R-:W3:Y:S01]  /*1280*/  LDS R7, [R5+0x4] ;  /* 0x0000040005077984 */ /* 0x000ee20000000800 */
[----:B------:R-:W-:-:S02]  /*1290*/  LEA R24, P0, R10, c[0x0][0x160], 0x2 ;  /* 0x000058000a187a11 */ /* 0x000fc400078010ff */
[----:B------:R-:W-:Y:S01]  /*12a0*/  IADD3 R11, P1, R3, R28, RZ ;  /* 0x0000001c030b7210 */ /* 0x000fe20007f3e0ff */
[----:B------:R-:W4:Y:S01]  /*12b0*/  LDS R9, [R5+0x8] ;  /* 0x0000080005097984 */ /* 0x000f220000000800 */
[----:B------:R-:W-:Y:S02]  /*12c0*/  LEA.HI.X R25, R10, c[0x0][0x164], R15, 0x2, P0 ;  /* 0x000059000a197a11 */ /* 0x000fe400000f140f */
[----:B------:R-:W-:Y:S01]  /*12d0*/  LEA.HI.X.SX32 R12, R28, R4, 0x1, P1 ;  /* 0x000000041c0c7211 */ /* 0x000fe200008f0eff */
[----:B------:R-:W5:Y:S01]  /*12e0*/  LDS R27, [R5+0xc] ;  /* 0x00000c00051b7984 */ /* 0x000f620000000800 */
[C---:B------:R-:W-:Y:S01]  /*12f0*/  LEA R10, P0, R11.reuse, c[0x0][0x160], 0x2 ;  /* 0x000058000b0a7a11 */ /* 0x040fe200078010ff */
[----:B------:R-:W-:Y:S02]  /*1300*/  IMAD.WIDE R20, R22, 0x4, R24 ;  /* 0x0000000416147825 */ /* 0x000fe400078e0218 */
[----:B------:R-:W5:Y:S01]  /*1310*/  LDS R29, [R5+0x10] ;  /* 0x00001000051d7984 */ /* 0x000f620000000800 */
[----:B------:R-:W-:-:S02]  /*1320*/  LEA.HI.X R11, R11, c[0x0][0x164], R12, 0x2, P0 ;  /* 0x000059000b0b7a11 */ /* 0x000fc400000f140c */
[----:B------:R-:W-:Y:S01]  /*1330*/  PLOP3.LUT P0, PT, PT, PT, PT, 0x8, 0x0 ;  /* 0x000000000000781c */ /* 0x000fe20003f0e170 */
[----:B------:R0:W5:Y:S01]  /*1340*/  LDS R26, [R5+0x14] ;  /* 0x00001400051a7984 */ /* 0x0001620000000800 */
[----:B------:R-:W-:-:S06]  /*1350*/  IMAD.WIDE R14, R22, 0x4, R20 ;  /* 0x00000004160e7825 */ /* 0x000fcc00078e0214 */
[C---:B------:R-:W-:Y:S01]  /*1360*/  IMAD.WIDE R18, R22.reuse, 0x4, R14 ;  /* 0x0000000416127825 */ /* 0x040fe200078e020e */
[----:B0-----:R-:W-:Y:S01]  /*1370*/  IADD3 R5, R5, 0x20, RZ ;  /* 0x0000002005057810 */ /* 0x001fe20007ffe0ff */
[----:B------:R0:W-:Y:S04]  /*1380*/  STG.E [R24.64], R13 ;  /* 0x0000000d18007986 */ /* 0x0001e8000c101906 */
[----:B-1----:R1:W-:Y:S04]  /*1390*/  STG.E [R20.64], R17 ;  /* 0x0000001114007986 */ /* 0x0023e8000c101906 */
[----:B--2---:R2:W-:Y:S01]  /*13a0*/  STG.E [R14.64], R23 ;  /* 0x000000170e007986 */ /* 0x0045e2000c101906 */
[----:B0-----:R-:W-:-:S03]  /*13b0*/  IMAD.WIDE R12, R22, 0x4, R10 ;  /* 0x00000004160c7825 */ /* 0x001fc600078e020a */
[----:B---3--:R0:W-:Y:S01]  /*13c0*/  STG.E [R18.64], R7 ;  /* 0x0000000712007986 */ /* 0x0081e2000c101906 */
[----:B------:R-:W-:-:S03]  /*13d0*/  IMAD.MOV.U32 R25, RZ, RZ, c[0x0][0x17c] ;  /* 0x00005f00ff197624 */ /* 0x000fc600078e00ff */
[----:B----4-:R0:W-:Y:S01]  /*13e0*/  STG.E [R10.64], R9 ;  /* 0x000000090a007986 */ /* 0x0101e2000c101906 */
[----:B-1----:R-:W-:-:S03]  /*13f0*/  IMAD.WIDE R16, R22, 0x4, R12 ;  /* 0x0000000416107825 */ /* 0x002fc600078e020c */
[----:B-----5:R0:W-:Y:S01]  /*1400*/  STG.E [R12.64], R27 ;  /* 0x0000001b0c007986 */ /* 0x0201e2000c101906 */
[----:B------:R-:W-:Y:S02]  /*1410*/  IMAD R24, R25, 0x2, R28 ;  /* 0x0000000219187824 */ /* 0x000fe400078e021c */
[----:B--2---:R-:W-:Y:S01]  /*1420*/  IMAD.WIDE R22, R22, 0x4, R16 ;  /* 0x0000000416167825 */ /* 0x004fe200078e0210 */
[----:B------:R0:W-:Y:S03]  /*1430*/  STG.E [R16.64], R29 ;  /* 0x0000001d10007986 */ /* 0x0001e6000c101906 */
[----:B------:R-:W-:Y:S01]  /*1440*/  IMAD.MOV.U32 R21, RZ, RZ, c[0x0][0x17c] ;  /* 0x00005f00ff157624 */ /* 0x000fe200078e00ff */
[----:B------:R0:W-:Y:S03]  /*1450*/  STG.E [R22.64], R26 ;  /* 0x0000001a16007986 */ /* 0x0001e6000c101906 */
[----:B------:R-:W-:-:S02]  /*1460*/  IMAD R24, R21, 0x2, R24 ;  /* 0x0000000215187824 */ /* 0x000fc400078e0218 */
.L_x_54:
[----:B------:R-:W-:-:S13]  /*1470*/  ISETP.NE.OR P0, PT, R8, RZ, P0 ;  /* 0x000000ff0800720c */ /* 0x000fda0000705670 */
[----:B------:R-:W-:Y:S05]  /*1480*/  @!P0 BRA `(.L_x_50) ;  /* 0x0000018000008947 */ /* 0x000fea0003800000 */
.L_x_51:
[----:B0-----:R-:W0:Y:S01]  /*1490*/  LDS R7, [R5+-0x8] ;  /* 0xfffff80005077984 */ /* 0x001e220000000800 */
[----:B-1----:R-:W-:Y:S01]  /*14a0*/  IADD3 R11, P0, R3, R24, RZ ;  /* 0x00000018030b7210 */ /* 0x002fe20007f1e0ff */
[----:B------:R-:W-:Y:S01]  /*14b0*/  IMAD.MOV.U32 R17, RZ, RZ, c[0x0][0x17c] ;  /* 0x00005f00ff117624 */ /* 0x000fe200078e00ff */
[----:B------:R-:W-:Y:S01]  /*14c0*/  IADD3 R8, R8, -0x4, RZ ;  /* 0xfffffffc08087810 */ /* 0x000fe20007ffe0ff */
[----:B------:R-:W1:Y:S01]  /*14d0*/  LDS R9, [R5+-0x4] ;  /* 0xfffffc0005097984 */ /* 0x000e620000000800 */
[----:B------:R-:W-:Y:S01]  /*14e0*/  LEA.HI.X.SX32 R12, R24, R4, 0x1, P0 ;  /* 0x00000004180c7211 */ /* 0x000fe200000f0eff */
[----:B------:R-:W-:Y:S01]  /*14f0*/  IMAD.MOV.U32 R23, RZ, RZ, c[0x0][0x17c] ;  /* 0x00005f00ff177624 */ /* 0x000fe200078e00ff */
[----:B------:R-:W-:Y:S01]  /*1500*/  LEA R10, P0, R11, c[0x0][0x160], 0x2 ;  /* 0x000058000b0a7a11 */ /* 0x000fe200078010ff */
[----:B------:R-:W2:Y:S01]  /*1510*/  LDS R19, [R5] ;  /* 0x0000000005137984 */ /* 0x000ea20000000800 */
[----:B------:R-:W-:Y:S01]  /*1520*/  UIADD3 UR4, UR4, 0x4, URZ ;  /* 0x0000000404047890 */ /* 0x000fe2000fffe03f */
[----:B------:R-:W-:Y:S01]  /*1530*/  IMAD R24, R23, 0x2, R24 ;  /* 0x0000000217187824 */ /* 0x000fe200078e0218 */
[----:B------:R-:W-:Y:S01]  /*1540*/  LEA.HI.X R11, R11, c[0x0][0x164], R12, 0x2, P0 ;  /* 0x000059000b0b7a11 */ /* 0x000fe200000f140c */
[----:B------:R3:W4:Y:S01]  /*1550*/  LDS R21, [R5+0x4] ;  /* 0x0000040005157984 */ /* 0x0007220000000800 */
[----:B------:R-:W-:Y:S01]  /*1560*/  ISETP.NE.AND P0, PT, R8, RZ, PT ;  /* 0x000000ff0800720c */ /* 0x000fe20003f05270 */
[----:B------:R-:W-:-:S02]  /*1570*/  IMAD R24, R23, 0x2, R24 ;  /* 0x0000000217187824 */ /* 0x000fc400078e0218 */
[----:B------:R-:W-:Y:S01]  /*1580*/  IMAD.WIDE R12, R17, 0x4, R10 ;  /* 0x00000004110c7825 */ /* 0x000fe200078e020a */
[----:B---3--:R-:W-:-:S05]  /*1590*/  IADD3 R5, R5, 0x10, RZ ;  /* 0x0000001005057810 */ /* 0x008fca0007ffe0ff */
[----:B------:R-:W-:-:S06]  /*15a0*/  IMAD.WIDE R14, R17, 0x4, R12 ;  /* 0x00000004110e7825 */ /* 0x000fcc00078e020c */
[----:B------:R-:W-:Y:S01]  /*15b0*/  IMAD.WIDE R16, R17, 0x4, R14 ;  /* 0x0000000411107825 */ /* 0x000fe200078e020e */
[----:B0-----:R0:W-:Y:S04]  /*15c0*/  STG.E [R10.64], R7 ;  /* 0x000000070a007986 */ /* 0x0011e8000c101906 */
[----:B-1----:R0:W-:Y:S04]  /*15d0*/  STG.E [R12.64], R9 ;  /* 0x000000090c007986 */ /* 0x0021e8000c101906 */
[----:B--2---:R0:W-:Y:S04]  /*15e0*/  STG.E [R14.64], R19 ;  /* 0x000000130e007986 */ /* 0x0041e8000c101906 */
[----:B----4-:R0:W-:Y:S02]  /*15f0*/  STG.E [R16.64], R21 ;  /* 0x0000001510007986 */ /* 0x0101e4000c101906 */
[----:B0-----:R-:W-:Y:S05]  /*1600*/  @P0 BRA `(.L_x_51) ;  /* 0xfffffe8000000947 */ /* 0x001fea000383ffff */
.L_x_50:
[----:B------:R-:W-:-:S13]  /*1610*/  ISETP.NE.AND P0, PT, R6, RZ, PT ;  /* 0x000000ff0600720c */ /* 0x000fda0003f05270 */
[----:B------:R-:W-:Y:S05]  /*1620*/  @!P0 EXIT ;  /* 0x000000000000894d */ /* 0x000fea0003800000 */
[----:B------:R-:W-:Y:S01]  /*1630*/  IADD3 R3, P0, R3, R24, RZ ;  /* 0x0000001803037210 */ /* 0x000fe20007f1e0ff */
[----:B01----:R-:W-:Y:S01]  /*1640*/  IMAD.MOV.U32 R9, RZ, RZ, c[0x0][0x17c] ;  /* 0x00005f00ff097624 */ /* 0x003fe200078e00ff */
[----:B------:R-:W-:Y:S02]  /*1650*/  IADD3 R5, R2, 0x1, RZ ;  /* 0x0000000102057810 */ /* 0x000fe40007ffe0ff */
[----:B------:R-:W-:Y:S02]  /*1660*/  LEA.HI.X.SX32 R4, R24, R4, 0x1, P0 ;  /* 0x0000000418047211 */ /* 0x000fe400000f0eff */
[----:B------:R-:W-:Y:S01]  /*1670*/  LEA R2, P0, R3, c[0x0][0x160], 0x2 ;  /* 0x0000580003027a11 */ /* 0x000fe200078010ff */
[----:B------:R-:W-:-:S03]  /*1680*/  IMAD R0, R5, R0, UR4 ;  /* 0x0000000405007e24 */ /* 0x000fc6000f8e0200 */
[----:B------:R-:W-:Y:S01]  /*1690*/  LEA.HI.X R3, R3, c[0x0][0x164], R4, 0x2, P0 ;  /* 0x0000590003037a11 */ /* 0x000fe200000f1404 */
[----:B------:R-:W-:-:S05]  /*16a0*/  IMAD.SHL.U32 R0, R0, 0x4, RZ ;  /* 0x0000000400007824 */ /* 0x000fca00078e00ff */
.L_x_55:
[----:B0-----:R0:W1:Y:S01]  /*16b0*/  LDS R7, [R0] ;  /* 0x0000000000077984 */ /* 0x0010620000000800 */
[----:B------:R-:W-:Y:S01]  /*16c0*/  IADD3 R6, R6, -0x1, RZ ;  /* 0xffffffff06067810 */ /* 0x000fe20007ffe0ff */
[----:B------:R-:W-:Y:S02]  /*16d0*/  IMAD.MOV.U32 R4, RZ, RZ, R2 ;  /* 0x000000ffff047224 */ /* 0x000fe400078e0002 */
[----:B------:R-:W-:Y:S01]  /*16e0*/  IMAD.MOV.U32 R5, RZ, RZ, R3 ;  /* 0x000000ffff057224 */ /* 0x000fe200078e0003 */
[----:B------:R-:W-:-:S03]  /*16f0*/  ISETP.NE.AND P0, PT, R6, RZ, PT ;  /* 0x000000ff0600720c */ /* 0x000fc60003f05270 */
[----:B------:R-:W-:Y:S01]  /*1700*/  IMAD.WIDE R2, R9, 0x4, R4 ;  /* 0x0000000409027825 */ /* 0x000fe200078e0204 */
[----:B0-----:R-:W-:Y:S01]  /*1710*/  IADD3 R0, R0, 0x4, RZ ;  /* 0x0000000400007810 */ /* 0x001fe20007ffe0ff */
[----:B-1----:R0:W-:Y:S08]  /*1720*/  STG.E [R4.64], R7 ;  /* 0x0000000704007986 */ /* 0x0021f0000c101906 */
[----:B------:R-:W-:Y:S05]  /*1730*/  @P0 BRA `(.L_x_55) ;  /* 0xffffff7000000947 */ /* 0x000fea000383ffff */
[----:B------:R-:W-:Y:S05]  /*1740*/  EXIT ;  /* 0x000000000000794d */ /* 0x000fea0003800000 */
.L_x_56:
        /* <DEDUP_REMOVED lines=11> */
.L_x_79:


//--------------------- .text._ZN17fastertransformer12transpose102I6__halfEEvPT_PKS2_iiii --------------------------
	.section	.text._ZN17fastertransformer12transpose102I6__halfEEvPT_PKS2_iiii,"ax",@progbits
	.sectioninfo	@"SHI_REGISTERS=12"
	.align	128
        .global         _ZN17fastertransformer12transpose102I6__halfEEvPT_PKS2_iiii
        .type           _ZN17fastertransformer12transpose102I6__halfEEvPT_PKS2_iiii,@function
        .size           _ZN17fastertransformer12transpose102I6__halfEEvPT_PKS2_iiii,(.L_x_80 - _ZN17fastertransformer12transpose102I6__halfEEvPT_PKS2_iiii)
        .other          _ZN17fastertransformer12transpose102I6__halfEEvPT_PKS2_iiii,@"STO_CUDA_ENTRY STV_DEFAULT"
_ZN17fastertransformer12transpose102I6__halfEEvPT_PKS2_iiii:
.text._ZN17fastertransformer12transpose102I6__halfEEvPT_PKS2_iiii:
[----:B------:R-:W-:Y:S02]  /*0000*/  MOV R1, c[0x0][0x28] ;  /* 0x00000a0000017a02 */ /* 0x000fe40000000f00 */
[----:B------:R-:W0:Y:S01]  /*0010*/  S2R R0, SR_CTAID.X ;  /* 0x0000000000007919 */ /* 0x000e220000002500 */
[----:B------:R-:W-:Y:S01]  /*0020*/  HFMA2.MMA R9, -RZ, RZ, 0, 2.384185791015625e-07 ;  /* 0x00000004ff097435 */ /* 0x000fe200000001ff */
[----:B------:R-:W-:Y:S02]  /*0030*/  ULDC.64 UR4, c[0x0][0x118] ;  /* 0x0000460000047ab9 */ /* 0x000fe40000000a00 */
[----:B------:R-:W1:Y:S04]  /*0040*/  S2R R3, SR_CTAID.Y ;  /* 0x0000000000037919 */ /* 0x000e680000002600 */
[----:B------:R-:W2:Y:S01]  /*0050*/  S2R R7, SR_TID.X ;  /* 0x0000000000077919 */ /* 0x000ea20000002100 */
[----:B0-----:R-:W-:-:S04]  /*0060*/  IMAD R0, R0, c[0x0][0x170], RZ ;  /* 0x00005c0000007a24 */ /* 0x001fc800078e02ff */
[----:B-1----:R-:W-:-:S04]  /*0070*/  IMAD R2, R3, c[0x0][0x174], R0 ;  /* 0x00005d0003027a24 */ /* 0x002fc800078e0200 */
[----:B--2---:R-:W-:-:S05]  /*0080*/  IMAD R2, R7, c[0x0][0x17c], R2 ;  /* 0x00005f0007027a24 */ /* 0x004fca00078e0202 */
[----:B------:R-:W-:-:S05]  /*0090*/  SHF.R.S32.HI R2, RZ, 0x1, R2 ;  /* 0x00000001ff027819 */ /* 0x000fca0000011402 */
[----:B------:R-:W-:-:S06]  /*00a0*/  IMAD.WIDE R4, R2, R9, c[0x0][0x168] ;  /* 0x00005a0002047625 */ /* 0x000fcc00078e0209 */
[----:B------:R-:W2:Y:S01]  /*00b0*/  LDG.E R5, [R4.64] ;  /* 0x0000000404057981 */ /* 0x000ea2000c1e1900 */
[----:B------:R-:W-:-:S04]  /*00c0*/  IMAD R0, R7, c[0x0][0x178], R0 ;  /* 0x00005e0007007a24 */ /* 0x000fc800078e0200 */
[----:B------:R-:W-:-:S05]  /*00d0*/  IMAD R0, R3, c[0x0][0x17c], R0 ;  /* 0x00005f0003007a24 */ /* 0x000fca00078e0200 */
[----:B------:R-:W-:-:S05]  /*00e0*/  SHF.R.S32.HI R0, RZ, 0x1, R0 ;  /* 0x00000001ff007819 */ /* 0x000fca0000011400 */
[----:B------:R-:W-:-:S05]  /*00f0*/  IMAD.WIDE R2, R0, R9, c[0x0][0x160] ;  /* 0x0000580000027625 */ /* 0x000fca00078e0209 */
[----:B--2---:R-:W-:Y:S01]  /*0100*/  STG.E [R2.64], R5 ;  /* 0x0000000502007986 */ /* 0x004fe2000c101904 */
[----:B------:R-:W-:Y:S05]  /*0110*/  EXIT ;  /* 0x000000000000794d */ /* 0x000fea0003800000 */
.L_x_57:
        /* <DEDUP_REMOVED lines=14> */
.L_x_80:


//--------------------- .text._ZN17fastertransformer15prepareMatrixesI6__halfEEvPT_S3_S3_S3_S3_S3_PKS2_S5_S5_S5_S5_S5_S5_iiii --------------------------
	.section	.text._ZN17fastertransformer15prepareMatrixesI6__halfEEvPT_S3_S3_S3_S3_S3_PKS2_S5_S5_S5_S5_S5_S5_iiii,"ax",@progbits
	.sectioninfo	@"SHI_REGISTERS=32"
	.align	128
        .global         _ZN17fastertransformer15prepareMatrixesI6__halfEEvPT_S3_S3_S3_S3_S3_PKS2_S5_S5_S5_S5_S5_S5_iiii
        .type           _ZN17fastertransformer15prepareMatrixesI6__halfEEvPT_S3_S3_S3_S3_S3_PKS2_S5_S5_S5_S5_S5_S5_iiii,@function
        .size           _ZN17fastertransformer15prepareMatrixesI6__halfEEvPT_S3_S3_S3_S3_S3_PKS2_S5_S5_S5_S5_S5_S5_iiii,(.L_x_81 - _ZN17fastertransformer15prepareMatrixesI6__halfEEvPT_S3_S3_S3_S3_S3_PKS2_S5_S5_S5_S5_S5_S5_iiii)
        .other          _ZN17fastertransformer15prepareMatrixesI6__halfEEvPT_S3_S3_S3_S3_S3_PKS2_S5_S5_S5_S5_S5_S5_iiii,@"STO_CUDA_ENTRY STV_DEFAULT"
_ZN17fastertransformer15prepareMatrixesI6__halfEEvPT_S3_S3_S3_S3_S3_PKS2_S5_S5_S5_S5_S5_S5_iiii:
.text._ZN17fastertransformer15prepareMatrixesI6__halfEEvPT_S3_S3_S3_S3_S3_PKS2_S5_S5_S5_S5_S5_S5_iiii:
[----:B------:R-:W-:Y:S02]  /*0000*/  MOV R1, c[0x0][0x28] ;  /* 0x00000a0000017a02 */ /* 0x000fe40000000f00 */
[----:B------:R-:W0:Y:S02]  /*0010*/  S2R R13, SR_TID.X ;  /* 0x00000000000d7919 */ /* 0x000e240000002100 */
[----:B0-----:R-:W-:-:S05]  /*0020*/  IMAD.SHL.U32 R13, R13, 0x2, RZ ;  /* 0x000000020d0d7824 */ /* 0x001fca00078e00ff */
[----:B------:R-:W-:-:S13]  /*0030*/  ISETP.GE.AND P0, PT, R13, c[0x0][0x1cc], PT ;  /* 0x000073000d007a0c */ /* 0x000fda0003f06270 */
[----:B------:R-:W-:Y:S05]  /*0040*/  @P0 EXIT ;  /* 0x000000000000094d */ /* 0x000fea0003800000 */
[----:B------:R-:W0:Y:S01]  /*0050*/  S2R R0, SR_CTAID.Y ;  /* 0x0000000000007919 */ /* 0x000e220000002600 */
[----:B------:R-:W-:Y:S01]  /*0060*/  HFMA2.MMA R6, -RZ, RZ, 0, 1.1920928955078125e-07 ;  /* 0x00000002ff067435 */ /* 0x000fe200000001ff */
[----:B------:R-:W-:Y:S01]  /*0070*/  IMAD.MOV.U32 R11, RZ, RZ, 0x4 ;  /* 0x00000004ff0b7424 */ /* 0x000fe200078e00ff */
[----:B------:R-:W-:Y:S01]  /*0080*/  ULDC.64 UR4, c[0x0][0x118] ;  /* 0x0000460000047ab9 */ /* 0x000fe20000000a00 */
[----:B------:R-:W1:Y:S07]  /*0090*/  S2R R10, SR_CTAID.X ;  /* 0x00000000000a7919 */ /* 0x000e6e0000002500 */
[----:B------:R-:W-:-:S04]  /*00a0*/  IMAD.WIDE R18, R13, R6, c[0x0][0x1b0] ;  /* 0x00006c000d127625 */ /* 0x000fc800078e0206 */
[CC--:B------:R-:W-:Y:S01]  /*00b0*/  IMAD.WIDE R4, R13.reuse, R6.reuse, c[0x0][0x1b8] ;  /* 0x00006e000d047625 */ /* 0x0c0fe200078e0206 */
[----:B------:R2:W3:Y:S03]  /*00c0*/  LDG.E.CONSTANT R2, [R18.64] ;  /* 0x0000000412027981 */ /* 0x0004e6000c1e9900 */
[C---:B------:R-:W-:Y:S02]  /*00d0*/  IMAD.WIDE R6, R13.reuse, R6, c[0x0][0x1c0] ;  /* 0x000070000d067625 */ /* 0x040fe400078e0206 */
[----:B------:R4:W5:Y:S02]  /*00e0*/  LDG.E.CONSTANT R4, [R4.64] ;  /* 0x0000000404047981 */ /* 0x000964000c1e9900 */
[----:B0-----:R-:W-:Y:S02]  /*00f0*/  IMAD R12, R0, c[0x0][0x1c8], RZ ;  /* 0x00007200000c7a24 */ /* 0x001fe400078e02ff */
[----:B------:R0:W3:Y:S03]  /*0100*/  LDG.E.CONSTANT R6, [R6.64] ;  /* 0x0000000406067981 */ /* 0x0000e6000c1e9900 */
[----:B------:R-:W-:-:S05]  /*0110*/  IADD3 R3, R13, R12, RZ ;  /* 0x0000000c0d037210 */ /* 0x000fca0007ffe0ff */
[----:B-1----:R-:W-:-:S05]  /*0120*/  IMAD R3, R10, c[0x0][0x1cc], R3 ;  /* 0x000073000a037a24 */ /* 0x002fca00078e0203 */
[----:B------:R-:W-:-:S05]  /*0130*/  SHF.R.S32.HI R8, RZ, 0x1, R3 ;  /* 0x00000001ff087819 */ /* 0x000fca0000011403 */
[----:B------:R-:W-:-:S05]  /*0140*/  IMAD.WIDE R16, R8, R11, c[0x0][0x190] ;  /* 0x0000640008107625 */ /* 0x000fca00078e020b */
[----:B------:R1:W3:Y:S01]  /*0150*/  LDG.E R3, [R16.64] ;  /* 0x0000000410037981 */ /* 0x0002e2000c1e1900 */
[----:B------:R-:W-:-:S04]  /*0160*/  IABS R20, c[0x0][0x1d4] ;  /* 0x0000750000147a13 */ /* 0x000fc80000000000 */
[----:B------:R-:W0:Y:S08]  /*0170*/  I2F.RP R9, R20 ;  /* 0x0000001400097306 */ /* 0x000e300000209400 */
[----:B0-----:R-:W0:Y:S02]  /*0180*/  MUFU.RCP R9, R9 ;  /* 0x0000000900097308 */ /* 0x001e240000001000 */
[----:B0-----:R-:W-:-:S06]  /*0190*/  IADD3 R14, R9, 0xffffffe, RZ ;  /* 0x0ffffffe090e7810 */ /* 0x001fcc0007ffe0ff */
[----:B------:R0:W2:Y:S02]  /*01a0*/  F2I.FTZ.U32.TRUNC.NTZ R15, R14 ;  /* 0x0000000e000f7305 */ /* 0x0000a4000021f000 */
[----:B0-----:R-:W-:Y:S01]  /*01b0*/  HFMA2.MMA R14, -RZ, RZ, 0, 0 ;  /* 0x00000000ff0e7435 */ /* 0x001fe200000001ff */
[----:B--2---:R-:W-:-:S04]  /*01c0*/  IMAD.MOV R19, RZ, RZ, -R15 ;  /* 0x000000ffff137224 */ /* 0x004fc800078e0a0f */
[----:B-1----:R-:W-:Y:S01]  /*01d0*/  IMAD R17, R19, R20, RZ ;  /* 0x0000001413117224 */ /* 0x002fe200078e02ff */
[----:B----4-:R-:W-:-:S04]  /*01e0*/  IABS R5, R13 ;  /* 0x0000000d00057213 */ /* 0x010fc80000000000 */
[----:B------:R-:W-:-:S06]  /*01f0*/  IMAD.HI.U32 R15, R15, R17, R14 ;  /* 0x000000110f0f7227 */ /* 0x000fcc00078e000e */
[----:B------:R-:W-:-:S04]  /*0200*/  IMAD.HI.U32 R15, R15, R5, RZ ;  /* 0x000000050f0f7227 */ /* 0x000fc800078e00ff */
[----:B------:R-:W-:-:S04]  /*0210*/  IMAD.MOV R7, RZ, RZ, -R15 ;  /* 0x000000ffff077224 */ /* 0x000fc800078e0a0f */
[----:B------:R-:W-:-:S05]  /*0220*/  IMAD R5, R20, R7, R5 ;  /* 0x0000000714057224 */ /* 0x000fca00078e0205 */
[----:B------:R-:W-:-:S13]  /*0230*/  ISETP.GT.U32.AND P2, PT, R20, R5, PT ;  /* 0x000000051400720c */ /* 0x000fda0003f44070 */
[----:B------:R-:W-:-:S04]  /*0240*/  @!P2 IADD3 R5, R5, -R20, RZ ;  /* 0x800000140505a210 */ /* 0x000fc80007ffe0ff */
[----:B------:R-:W-:Y:S02]  /*0250*/  ISETP.GE.U32.AND P0, PT, R5, R20, PT ;  /* 0x000000140500720c */ /* 0x000fe40003f06070 */
[----:B------:R-:W-:Y:S02]  /*0260*/  LOP3.LUT R5, R13, c[0x0][0x1d4], RZ, 0x3c, !PT ;  /* 0x000075000d057a12 */ /* 0x000fe400078e3cff */
[----:B------:R-:W-:Y:S02]  /*0270*/  @!P2 IADD3 R15, R15, 0x1, RZ ;  /* 0x000000010f0fa810 */ /* 0x000fe40007ffe0ff */
[----:B------:R-:W-:Y:S02]  /*0280*/  ISETP.GE.AND P1, PT, R5, RZ, PT ;  /* 0x000000ff0500720c */ /* 0x000fe40003f26270 */
[----:B------:R-:W-:-:S05]  /*0290*/  ISETP.NE.AND P2, PT, RZ, c[0x0][0x1d4], PT ;  /* 0x00007500ff007a0c */ /* 0x000fca0003f45270 */
[----:B------:R-:W-:-:S06]  /*02a0*/  @P0 IADD3 R15, R15, 0x1, RZ ;  /* 0x000000010f0f0810 */ /* 0x000fcc0007ffe0ff */
[----:B------:R-:W-:Y:S02]  /*02b0*/  @!P1 IMAD.MOV R15, RZ, RZ, -R15 ;  /* 0x000000ffff0f9224 */ /* 0x000fe400078e0a0f */
[----:B------:R-:W-:-:S04]  /*02c0*/  @!P2 LOP3.LUT R15, RZ, c[0x0][0x1d4], RZ, 0x33, !PT ;  /* 0x00007500ff0faa12 */ /* 0x000fc800078e33ff */
[C---:B------:R-:W-:Y:S01]  /*02d0*/  IADD3 R14, -R15.reuse, RZ, RZ ;  /* 0x000000ff0f0e7210 */ /* 0x040fe20007ffe1ff */
[----:B------:R-:W-:-:S04]  /*02e0*/  IMAD R16, R15, c[0x0][0x1d0], R12 ;  /* 0x000074000f107a24 */ /* 0x000fc800078e020c */
[----:B------:R-:W-:-:S04]  /*02f0*/  IMAD R17, R14, c[0x0][0x1d4], R13 ;  /* 0x000075000e117a24 */ /* 0x000fc800078e020d */
[----:B------:R-:W-:-:S04]  /*0300*/  IMAD R19, R10, c[0x0][0x1d4], R17 ;  /* 0x000075000a137a24 */ /* 0x000fc800078e0211 */
[----:B------:R-:W-:-:S05]  /*0310*/  IMAD.IADD R14, R16, 0x1, R19 ;  /* 0x00000001100e7824 */ /* 0x000fca00078e0213 */
[----:B------:R-:W-:Y:S01]  /*0320*/  SHF.R.S32.HI R18, RZ, 0x1, R14 ;  /* 0x00000001ff127819 */ /* 0x000fe2000001140e */
[-C--:B------:R-:W-:Y:S01]  /*0330*/  IMAD.WIDE R8, R8, R11.reuse, c[0x0][0x198] ;  /* 0x0000660008087625 */ /* 0x080fe200078e020b */
[C---:B---3--:R-:W-:Y:S01]  /*0340*/  HADD2 R21, R3.reuse, R2 ;  /* 0x0000000203157230 */ /* 0x048fe20000000000 */
[----:B-----5:R-:W-:Y:S01]  /*0350*/  HFMA2.MMA R27, R3, 1, 1, R4 ;  /* 0x3c003c00031b7835 */ /* 0x020fe20000000004 */
[----:B------:R-:W-:Y:S01]  /*0360*/  HADD2 R29, R3, R6 ;  /* 0x00000006031d7230 */ /* 0x000fe20000000000 */
[----:B------:R-:W-:-:S04]  /*0370*/  IMAD.WIDE R2, R18, R11, c[0x0][0x160] ;  /* 0x0000580012027625 */ /* 0x000fc800078e020b */
[CC--:B------:R-:W-:Y:S01]  /*0380*/  IMAD.WIDE R4, R18.reuse, R11.reuse, c[0x0][0x168] ;  /* 0x00005a0012047625 */ /* 0x0c0fe200078e020b */
[----:B------:R0:W-:Y:S03]  /*0390*/  STG.E [R2.64], R21 ;  /* 0x0000001502007986 */ /* 0x0001e6000c101904 */
[----:B------:R-:W-:Y:S01]  /*03a0*/  IMAD.WIDE R6, R18, R11, c[0x0][0x170] ;  /* 0x00005c0012067625 */ /* 0x000fe200078e020b */
[----:B------:R1:W-:Y:S04]  /*03b0*/  STG.E [R4.64], R27 ;  /* 0x0000001b04007986 */ /* 0x0003e8000c101904 */
[----:B------:R2:W-:Y:S04]  /*03c0*/  STG.E [R6.64], R29 ;  /* 0x0000001d06007986 */ /* 0x0005e8000c101904 */
[----:B------:R-:W3:Y:S01]  /*03d0*/  LDG.E R9, [R8.64] ;  /* 0x0000000408097981 */ /* 0x000ee2000c1e1900 */
[----:B------:R-:W-:-:S05]  /*03e0*/  IMAD R13, R10, c[0x0][0x1cc], R13 ;  /* 0x000073000a0d7a24 */ /* 0x000fca00078e020d */
[----:B------:R-:W-:Y:S01]  /*03f0*/  SHF.R.S32.HI R20, RZ, 0x1, R13 ;  /* 0x00000001ff147819 */ /* 0x000fe2000001140d */
[----:B------:R-:W-:-:S04]  /*0400*/  IMAD.WIDE R22, R18, R11, c[0x0][0x178] ;  /* 0x00005e0012167625 */ /* 0x000fc800078e020b */
[----:B------:R-:W-:Y:S01]  /*0410*/  IMAD.WIDE R24, R20, R11, c[0x0][0x1a0] ;  /* 0x0000680014187625 */ /* 0x000fe200078e020b */
[----:B------:R-:W-:Y:S01]  /*0420*/  IADD3 R14, R16, R14, RZ ;  /* 0x0000000e100e7210 */ /* 0x000fe20007ffe0ff */
[----:B---3--:R3:W-:Y:S04]  /*0430*/  STG.E [R22.64], R9 ;  /* 0x0000000916007986 */ /* 0x0087e8000c101904 */
[----:B------:R-:W4:Y:S01]  /*0440*/  LDG.E R25, [R24.64] ;  /* 0x0000000418197981 */ /* 0x000f22000c1e1900 */
[----:B------:R-:W-:Y:S02]  /*0450*/  IADD3 R13, R13, c[0x0][0x1c8], RZ ;  /* 0x000072000d0d7a10 */ /* 0x000fe40007ffe0ff */
[----:B0-----:R-:W-:Y:S02]  /*0460*/  SHF.R.S32.HI R2, RZ, 0x1, R14 ;  /* 0x00000001ff027819 */ /* 0x001fe4000001140e */
[----:B-1----:R-:W-:-:S03]  /*0470*/  SHF.R.S32.HI R4, RZ, 0x1, R13 ;  /* 0x00000001ff047819 */ /* 0x002fc6000001140d */
[----:B------:R-:W-:-:S04]  /*0480*/  IMAD.WIDE R2, R2, R11, c[0x0][0x180] ;  /* 0x0000600002027625 */ /* 0x000fc800078e020b */
[----:B------:R-:W-:Y:S01]  /*0490*/  IMAD.WIDE R4, R4, R11, c[0x0][0x1a0] ;  /* 0x0000680004047625 */ /* 0x000fe200078e020b */
[----:B--2---:R-:W-:-:S03]  /*04a0*/  LEA R6, R15, 0x1, 0x1 ;  /* 0x000000010f067811 */ /* 0x004fc600078e08ff */
[----:B------:R-:W-:Y:S01]  /*04b0*/  IMAD R19, R12, 0x2, R19 ;  /* 0x000000020c137824 */ /* 0x000fe200078e0213 */
[----:B----4-:R3:W-:Y:S04]  /*04c0*/  STG.E [R2.64], R25 ;  /* 0x0000001902007986 */ /* 0x0107e8000c101904 */
[----:B------:R-:W2:Y:S01]  /*04d0*/  LDG.E R5, [R4.64] ;  /* 0x0000000404057981 */ /* 0x000ea2000c1e1900 */
[----:B------:R-:W-:Y:S01]  /*04e0*/  IMAD R6, R6, c[0x0][0x1d0], R19 ;  /* 0x0000740006067a24 */ /* 0x000fe200078e0213 */
[----:B------:R-:W-:-:S04]  /*04f0*/  ISETP.GT.AND P0, PT, R10, 0x1, PT ;  /* 0x000000010a00780c */ /* 0x000fc80003f04270 */
[----:B------:R-:W-:-:S05]  /*0500*/  SHF.R.S32.HI R6, RZ, 0x1, R6 ;  /* 0x00000001ff067819 */ /* 0x000fca0000011406 */
[----:B------:R-:W-:-:S05]  /*0510*/  IMAD.WIDE R6, R6, R11, c[0x0][0x180] ;  /* 0x0000600006067625 */ /* 0x000fca00078e020b */
[----:B--2---:R3:W-:Y:S01]  /*0520*/  STG.E [R6.64], R5 ;  /* 0x0000000506007986 */ /* 0x0047e2000c101904 */
[----:B------:R-:W-:Y:S05]  /*0530*/  @P0 EXIT ;  /* 0x000000000000094d */ /* 0x000fea0003800000 */
[----:B---3--:R-:W-:Y:S02]  /*0540*/  SHF.R.S32.HI R3, RZ, 0x1f, R20 ;  /* 0x0000001fff037819 */ /* 0x008fe40000011414 */
[----:B------:R-:W-:-:S04]  /*0550*/  LEA R4, P0, R20, c[0x0][0x1a8], 0x2 ;  /* 0x00006a0014047a11 */ /* 0x000fc800078010ff */
[----:B------:R-:W-:-:S06]  /*0560*/  LEA.HI.X R5, R20, c[0x0][0x1ac], R3, 0x2, P0 ;  /* 0x00006b0014057a11 */ /* 0x000fcc00000f1403 */
[----:B------:R-:W2:Y:S01]  /*0570*/  LDG.E R5, [R4.64] ;  /* 0x0000000404057981 */ /* 0x000ea2000c1e1900 */
[----:B------:R-:W-:Y:S02]  /*0580*/  SHF.L.U32 R0, R0, 0x1, RZ ;  /* 0x0000000100007819 */ /* 0x000fe400000006ff */
[----:B------:R-:W-:-:S03]  /*0590*/  LEA R10, R15, R10, 0x1 ;  /* 0x0000000a0f0a7211 */ /* 0x000fc600078e08ff */
[----:B------:R-:W-:-:S04]  /*05a0*/  IMAD R17, R0, c[0x0][0x1cc], R17 ;  /* 0x0000730000117a24 */ /* 0x000fc800078e0211 */
[----:B------:R-:W-:-:S05]  /*05b0*/  IMAD R10, R10, c[0x0][0x1d4], R17 ;  /* 0x000075000a0a7a24 */ /* 0x000fca00078e0211 */
[----:B------:R-:W-:-:S05]  /*05c0*/  SHF.R.S32.HI R2, RZ, 0x1, R10 ;  /* 0x00000001ff027819 */ /* 0x000fca000001140a */
[----:B------:R-:W-:-:S05]  /*05d0*/  IMAD.WIDE R2, R2, R11, c[0x0][0x188] ;  /* 0x0000620002027625 */ /* 0x000fca00078e020b */
[----:B--2---:R-:W-:Y:S01]  /*05e0*/  STG.E [R2.64], R5 ;  /* 0x0000000502007986 */ /* 0x004fe2000c101904 */
[----:B------:R-:W-:Y:S05]  /*05f0*/  EXIT ;  /* 0x000000000000794d */ /* 0x000fea0003800000 */
.L_x_58:
        /* <DEDUP_REMOVED lines=16> */
.L_x_81:


//--------------------- .text._ZN17fastertransformer21calAttnScore_valueBufIfEEvPT_PKS1_S4_S4_S4_iiifS2_S4_iiii --------------------------
	.section	.text._ZN17fastertransformer21calAttnScore_valueBufIfEEvPT_PKS1_S4_S4_S4_iiifS2_S4_iiii,"ax",@progbits
	.sectioninfo	@"SHI_REGISTERS=28"
	.align	128
        .global         _ZN17fastertransformer21calAttnScore_valueBufIfEEvPT_PKS1_S4_S4_S4_iiifS2_S4_iiii
        .type           _ZN17fastertransformer21calAttnScore_valueBufIfEEvPT_PKS1_S4_S4_S4_iiifS2_S4_iiii,@function
        .size           _ZN17fastertransformer21calAttnScore_valueBufIfEEvPT_PKS1_S4_S4_S4_iiifS2_S4_iiii,(.L_x_82 - _ZN17fastertransformer21calAttnScore_valueBufIfEEvPT_PKS1_S4_S4_S4_iiifS2_S4_iiii)
        .other          _ZN17fastertransformer21calAttnScore_valueBufIfEEvPT_PKS1_S4_S4_S4_iiifS2_S4_iiii,@"STO_CUDA_ENTRY STV_DEFAULT"
_ZN17fastertransformer21calAttnScore_valueBufIfEEvPT_PKS1_S4_S4_S4_iiifS2_S4_iiii:
.text._ZN17fastertransformer21calAttnScore_valueBufIfEEvPT_PKS1_S4_S4_S4_iiifS2_S4_iiii:
[----:B------:R-:W-:Y:S02]  /*0000*/  MOV R1, c[0x0][0x28] ;  /* 0x00000a0000017a02 */ /* 0x000fe40000000f00 */
[----:B------:R-:W0:Y:S01]  /*0010*/  S2R R0, SR_TID.X ;  /* 0x0000000000007919 */ /* 0x000e220000002100 */
[----:B------:R-:W-:-:S03]  /*0020*/  ULDC.64 UR6, c[0x0][0x118] ;  /* 0x0000460000067ab9 */ /* 0x000fc60000000a00 */
[----:B------:R-:W1:Y:S04]  /*0030*/  S2R R7, SR_CTAID.X ;  /* 0x0000000000077919 */ /* 0x000e680000002500 */
[----:B------:R-:W2:Y:S04]  /*0040*/  S2R R5, SR_CTAID.Y ;  /* 0x0000000000057919 */ /* 0x000ea80000002600 */
[----:B------:R-:W3:Y:S01]  /*0050*/  S2R R3, SR_CTAID.Z ;  /* 0x0000000000037919 */ /* 0x000ee20000002700 */
[----:B0-----:R-:W-:Y:S01]  /*0060*/  ISETP.GE.AND P0, PT, R0, c[0x0][0x190], PT ;  /* 0x0000640000007a0c */ /* 0x001fe20003f06270 */
[----:B-1----:R-:W-:-:S04]  /*0070*/  IMAD R2, R7, c[0x0][0x188], R0 ;  /* 0x0000620007027a24 */ /* 0x002fc800078e0200 */
[----:B--2---:R-:W-:-:S04]  /*0080*/  IMAD R2, R5, c[0x0][0x18c], R2 ;  /* 0x0000630005027a24 */ /* 0x004fc800078e0202 */
[----:B---3--:R-:W-:-:S04]  /*0090*/  IMAD R2, R3, c[0x0][0x190], R2 ;  /* 0x0000640003027a24 */ /* 0x008fc800078e0202 */
[----:B------:R-:W-:Y:S01]  /*00a0*/  @!P0 MOV R13, 0x4 ;  /* 0x00000004000d8802 */ /* 0x000fe20000000f00 */
[----:B------:R-:W-:-:S04]  /*00b0*/  @!P0 IMAD R4, R7, c[0x0][0x18c], R0 ;  /* 0x0000630007048a24 */ /* 0x000fc800078e0200 */
[----:B------:R-:W-:Y:S02]  /*00c0*/  @!P0 IMAD R4, R3, c[0x0][0x190], R4 ;  /* 0x0000640003048a24 */ /* 0x000fe400078e0204 */
[----:B------:R-:W-:-:S04]  /*00d0*/  @!P0 IMAD.WIDE R10, R2, R13, c[0x0][0x170] ;  /* 0x00005c00020a8625 */ /* 0x000fc800078e020d */
[-C--:B------:R-:W-:Y:S02]  /*00e0*/  @!P0 IMAD.WIDE R8, R2, R13.reuse, c[0x0][0x168] ;  /* 0x00005a0002088625 */ /* 0x080fe400078e020d */
[----:B------:R-:W2:Y:S02]  /*00f0*/  @!P0 LDG.E R10, [R10.64] ;  /* 0x000000060a0a8981 */ /* 0x000ea4000c1e1900 */
[-C--:B------:R-:W-:Y:S02]  /*0100*/  @!P0 IMAD.WIDE R14, R4, R13.reuse, c[0x0][0x180] ;  /* 0x00006000040e8625 */ /* 0x080fe400078e020d */
[----:B------:R-:W2:Y:S02]  /*0110*/  @!P0 LDG.E R9, [R8.64] ;  /* 0x0000000608098981 */ /* 0x000ea4000c1e1900 */
[----:B------:R-:W-:Y:S02]  /*0120*/  @!P0 IMAD.WIDE R12, R2, R13, c[0x0][0x178] ;  /* 0x00005e00020c8625 */ /* 0x000fe400078e020d */
[----:B------:R-:W3:Y:S04]  /*0130*/  @!P0 LDG.E R14, [R14.64] ;  /* 0x000000060e0e8981 */ /* 0x000ee8000c1e1900 */
[----:B------:R-:W4:Y:S01]  /*0140*/  @!P0 LDG.E R13, [R12.64] ;  /* 0x000000060c0d8981 */ /* 0x000f22000c1e1900 */
[----:B------:R-:W-:Y:S01]  /*0150*/  ISETP.GE.AND P1, PT, R0, c[0x0][0x190], PT ;  /* 0x0000640000007a0c */ /* 0x000fe20003f26270 */
[----:B------:R-:W-:-:S02]  /*0160*/  ULDC UR4, c[0x0][0x0] ;  /* 0x0000000000047ab9 */ /* 0x000fc40000000800 */
[----:B------:R-:W-:-:S06]  /*0170*/  USHF.R.U32.HI UR4, URZ, 0x5, UR4 ;  /* 0x000000053f047899 */ /* 0x000fcc0008011604 */
[----:B------:R-:W-:Y:S01]  /*0180*/  ISETP.GE.U32.AND P2, PT, R0, UR4, PT ;  /* 0x0000000400007c0c */ /* 0x000fe2000bf46070 */
[----:B--2---:R-:W-:Y:S02]  /*0190*/  @!P0 FADD.FTZ R4, R10, R9 ;  /* 0x000000090a048221 */ /* 0x004fe40000010000 */
[----:B---3--:R-:W-:Y:S02]  /*01a0*/  @!P0 FMUL.FTZ R17, R14, -1.00000001504746621988e+30 ;  /* 0xf149f2ca0e118820 */ /* 0x008fe40000410000 */
[----:B----4-:R-:W-:-:S04]  /*01b0*/  @!P0 FADD.FTZ R4, R4, R13 ;  /* 0x0000000d04048221 */ /* 0x010fc80000010000 */
[----:B------:R-:W-:-:S05]  /*01c0*/  @!P0 FFMA.FTZ R6, R4, c[0x0][0x194], R17 ;  /* 0x0000650004068a23 */ /* 0x000fca0000010011 */
[----:B------:R-:W-:-:S05]  /*01d0*/  FSEL R6, R6, -1.00000001504746621988e+30, !P1 ;  /* 0xf149f2ca06067808 */ /* 0x000fca0004800000 */
[----:B------:R-:W0:Y:S02]  /*01e0*/  SHFL.BFLY PT, R11, R6, 0x10, 0x1f ;  /* 0x0e001f00060b7f89 */ /* 0x000e2400000e0000 */
[----:B0-----:R-:W-:-:S05]  /*01f0*/  FMNMX.FTZ R11, R6, R11, !PT ;  /* 0x0000000b060b7209 */ /* 0x001fca0007810000 */
[----:B------:R-:W0:Y:S02]  /*0200*/  SHFL.BFLY PT, R4, R11, 0x8, 0x1f ;  /* 0x0d001f000b047f89 */ /* 0x000e2400000e0000 */
[----:B0-----:R-:W-:-:S05]  /*0210*/  FMNMX.FTZ R8, R11, R4, !PT ;  /* 0x000000040b087209 */ /* 0x001fca0007810000 */
[----:B------:R-:W0:Y:S02]  /*0220*/  SHFL.BFLY PT, R9, R8, 0x4, 0x1f ;  /* 0x0c801f0008097f89 */ /* 0x000e2400000e0000 */
[----:B0-----:R-:W-:-:S05]  /*0230*/  FMNMX.FTZ R9, R8, R9, !PT ;  /* 0x0000000908097209 */ /* 0x001fca0007810000 */
[----:B------:R-:W0:Y:S02]  /*0240*/  SHFL.BFLY PT, R4, R9, 0x2, 0x1f ;  /* 0x0c401f0009047f89 */ /* 0x000e2400000e0000 */
[----:B0-----:R-:W-:-:S05]  /*0250*/  FMNMX.FTZ R10, R9, R4, !PT ;  /* 0x00000004090a7209 */ /* 0x001fca0007810000 */
[----:B------:R-:W0:Y:S01]  /*0260*/  SHFL.BFLY PT, R13, R10, 0x1, 0x1f ;  /* 0x0c201f000a0d7f89 */ /* 0x000e2200000e0000 */
[----:B------:R-:W-:-:S13]  /*0270*/  LOP3.LUT P1, R4, R0, 0x1f, RZ, 0xc0, !PT ;  /* 0x0000001f00047812 */ /* 0x000fda000782c0ff */
[----:B------:R-:W-:-:S04]  /*0280*/  @!P1 SHF.R.U32.HI R11, RZ, 0x3, R0 ;  /* 0x00000003ff0b9819 */ /* 0x000fc80000011600 */
[----:B------:R-:W-:Y:S02]  /*0290*/  @!P1 LOP3.LUT R11, R11, 0x1ffffffc, RZ, 0xc0, !PT ;  /* 0x1ffffffc0b0b9812 */ /* 0x000fe400078ec0ff */
[----:B0-----:R-:W-:-:S05]  /*02a0*/  FMNMX.FTZ R14, R10, R13, !PT ;  /* 0x0000000d0a0e7209 */ /* 0x001fca0007810000 */
[----:B------:R-:W-:Y:S01]  /*02b0*/  @!P1 STS [R11], R14 ;  /* 0x0000000e0b009388 */ /* 0x000fe20000000800 */
[----:B------:R-:W-:-:S03]  /*02c0*/  HFMA2.MMA R8, -RZ, RZ, -10824, -13904 ;  /* 0xf149f2caff087435 */ /* 0x000fc600000001ff */
[----:B------:R-:W-:Y:S07]  /*02d0*/  BAR.SYNC.DEFER_BLOCKING 0x0 ;  /* 0x0000000000007b1d */ /* 0x000fee0000010000 */
[----:B------:R-:W0:Y:S04]  /*02e0*/  @!P2 LDS R8, [R4.X4] ;  /* 0x000000000408a984 */ /* 0x000e280000004800 */
[----:B0-----:R-:W0:Y:S02]  /*02f0*/  SHFL.BFLY PT, R9, R8, 0x10, 0x1f ;  /* 0x0e001f0008097f89 */ /* 0x001e2400000e0000 */
[----:B0-----:R-:W-:-:S05]  /*0300*/  FMNMX.FTZ R9, R9, R8, !PT ;  /* 0x0000000809097209 */ /* 0x001fca0007810000 */
[----:B------:R-:W0:Y:S02]  /*0310*/  SHFL.BFLY PT, R10, R9, 0x8, 0x1f ;  /* 0x0d001f00090a7f89 */ /* 0x000e2400000e0000 */
[----:B0-----:R-:W-:-:S05]  /*0320*/  FMNMX.FTZ R10, R9, R10, !PT ;  /* 0x0000000a090a7209 */ /* 0x001fca0007810000 */
[----:B------:R-:W0:Y:S02]  /*0330*/  SHFL.BFLY PT, R13, R10, 0x4, 0x1f ;  /* 0x0c801f000a0d7f89 */ /* 0x000e2400000e0000 */
[----:B0-----:R-:W-:-:S05]  /*0340*/  FMNMX.FTZ R13, R10, R13, !PT ;  /* 0x0000000d0a0d7209 */ /* 0x001fca0007810000 */
[----:B------:R-:W0:Y:S01]  /*0350*/  SHFL.BFLY PT, R12, R13, 0x2, 0x1f ;  /* 0x0c401f000d0c7f89 */ /* 0x000e2200000e0000 */
[----:B------:R-:W-:Y:S02]  /*0360*/  ISETP.NE.AND P3, PT, R0, RZ, PT ;  /* 0x000000ff0000720c */ /* 0x000fe40003f65270 */
[----:B0-----:R-:W-:-:S05]  /*0370*/  FMNMX.FTZ R12, R13, R12, !PT ;  /* 0x0000000c0d0c7209 */ /* 0x001fca0007810000 */
[----:B------:R-:W0:Y:S02]  /*0380*/  SHFL.BFLY PT, R11, R12, 0x1, 0x1f ;  /* 0x0c201f000c0b7f89 */ /* 0x000e2400000e0000 */
[----:B0-----:R-:W-:-:S05]  /*0390*/  FMNMX.FTZ R14, R12, R11, !PT ;  /* 0x0000000b0c0e7209 */ /* 0x001fca0007810000 */
[----:B------:R-:W-:Y:S04]  /*03a0*/  @!P3 STS [0x84], R14 ;  /* 0x0000840eff00b388 */ /* 0x000fe80000000800 */
[----:B------:R-:W-:Y:S06]  /*03b0*/  BAR.SYNC.DEFER_BLOCKING 0x0 ;  /* 0x0000000000007b1d */ /* 0x000fec0000010000 */
[----:B------:R-:W0:Y:S02]  /*03c0*/  @!P0 LDS R9, [0x84] ;  /* 0x00008400ff098984 */ /* 0x000e240000000800 */
[----:B0-----:R-:W-:Y:S01]  /*03d0*/  @!P0 FADD.FTZ R9, R6, -R9 ;  /* 0x8000000906098221 */ /* 0x001fe20000010000 */
[----:B------:R-:W-:-:S03]  /*03e0*/  MOV R6, RZ ;  /* 0x000000ff00067202 */ /* 0x000fc60000000f00 */
[----:B------:R-:W-:-:S04]  /*03f0*/  @!P0 FMUL.FTZ R9, R9, 1.4426950216293334961 ;  /* 0x3fb8aa3b09098820 */ /* 0x000fc80000410000 */
[----:B------:R-:W0:Y:S02]  /*0400*/  @!P0 MUFU.EX2 R6, R9 ;  /* 0x0000000900068308 */ /* 0x000e240000000800 */
[----:B0-----:R-:W0:Y:S02]  /*0410*/  SHFL.BFLY PT, R11, R6, 0x10, 0x1f ;  /* 0x0e001f00060b7f89 */ /* 0x001e2400000e0000 */
[----:B0-----:R-:W-:-:S05]  /*0420*/  FADD.FTZ R11, R11, R6 ;  /* 0x000000060b0b7221 */ /* 0x001fca0000010000 */
[----:B------:R-:W0:Y:S02]  /*0430*/  SHFL.BFLY PT, R8, R11, 0x8, 0x1f ;  /* 0x0d001f000b087f89 */ /* 0x000e2400000e0000 */
[----:B0-----:R-:W-:-:S05]  /*0440*/  FADD.FTZ R8, R11, R8 ;  /* 0x000000080b087221 */ /* 0x001fca0000010000 */
[----:B------:R-:W0:Y:S02]  /*0450*/  SHFL.BFLY PT, R13, R8, 0x4, 0x1f ;  /* 0x0c801f00080d7f89 */ /* 0x000e2400000e0000 */
[----:B0-----:R-:W-:-:S05]  /*0460*/  FADD.FTZ R13, R8, R13 ;  /* 0x0000000d080d7221 */ /* 0x001fca0000010000 */
[----:B------:R-:W0:Y:S02]  /*0470*/  SHFL.BFLY PT, R10, R13, 0x2, 0x1f ;  /* 0x0c401f000d0a7f89 */ /* 0x000e2400000e0000 */
[----:B0-----:R-:W-:-:S05]  /*0480*/  FADD.FTZ R10, R13, R10 ;  /* 0x0000000a0d0a7221 */ /* 0x001fca0000010000 */
[----:B------:R-:W0:Y:S01]  /*0490*/  SHFL.BFLY PT, R15, R10, 0x1, 0x1f ;  /* 0x0c201f000a0f7f89 */ /* 0x000e2200000e0000 */
[----:B------:R-:W-:-:S04]  /*04a0*/  @!P1 SHF.R.U32.HI R12, RZ, 0x3, R0 ;  /* 0x00000003ff0c9819 */ /* 0x000fc80000011600 */
[----:B------:R-:W-:Y:S01]  /*04b0*/  @!P1 LOP3.LUT R12, R12, 0x1ffffffc, RZ, 0xc0, !PT ;  /* 0x1ffffffc0c0c9812 */ /* 0x000fe200078ec0ff */
[----:B0-----:R-:W-:-:S05]  /*04c0*/  FADD.FTZ R15, R10, R15 ;  /* 0x0000000f0a0f7221 */ /* 0x001fca0000010000 */
[----:B------:R-:W-:Y:S01]  /*04d0*/  @!P1 STS [R12+0x88], R15 ;  /* 0x0000880f0c009388 */ /* 0x000fe20000000800 */
[----:B------:R-:W-:-:S03]  /*04e0*/  HFMA2.MMA R9, -RZ, RZ, 0, 0 ;  /* 0x00000000ff097435 */ /* 0x000fc600000001ff */
[----:B------:R-:W-:Y:S07]  /*04f0*/  BAR.SYNC.DEFER_BLOCKING 0x0 ;  /* 0x0000000000007b1d */ /* 0x000fee0000010000 */
[----:B------:R-:W0:Y:S04]  /*0500*/  @!P2 LDS R9, [R4.X4+0x88] ;  /* 0x000088000409a984 */ /* 0x000e280000004800 */
[----:B------:R-:W-:Y:S06]  /*0510*/  BAR.SYNC.DEFER_BLOCKING 0x0 ;  /* 0x0000000000007b1d */ /* 0x000fec0000010000 */
        /* <DEDUP_REMOVED lines=10> */
[----:B------:R-:W-:Y:S04]  /*05c0*/  @!P3 STS [0x80], R12 ;  /* 0x0000800cff00b388 */ /* 0x000fe80000000800 */
[----:B------:R-:W-:Y:S06]  /*05d0*/  BAR.SYNC.DEFER_BLOCKING 0x0 ;  /* 0x0000000000007b1d */ /* 0x000fec0000010000 */
[----:B------:R-:W0:Y:S01]  /*05e0*/  @!P0 LDS R4, [0x80] ;  /* 0x00008000ff048984 */ /* 0x000e220000000800 */
[----:B------:R-:W-:-:S02]  /*05f0*/  ISETP.GE.AND P1, PT, R0, c[0x0][0x1b4], PT ;  /* 0x00006d0000007a0c */ /* 0x000fc40003f26270 */
[----:B------:R-:W-:-:S05]  /*0600*/  @!P0 MOV R9, 0x4 ;  /* 0x0000000400098802 */ /* 0x000fca0000000f00 */
[----:B------:R-:W-:Y:S01]  /*0610*/  @!P0 IMAD.WIDE R8, R2, R9, c[0x0][0x160] ;  /* 0x0000580002088625 */ /* 0x000fe200078e0209 */
[----:B0-----:R-:W0:Y:S03]  /*0620*/  @!P0 MUFU.RCP R15, R4 ;  /* 0x00000004000f8308 */ /* 0x001e260000001000 */
[----:B0-----:R-:W-:-:S05]  /*0630*/  @!P0 FMUL.FTZ R11, R15, R6 ;  /* 0x000000060f0b8220 */ /* 0x001fca0000410000 */
        /* <DEDUP_REMOVED lines=10> */
[----:B0-----:R-:W-:Y:S02]  /*06e0*/  MOV R8, RZ ;  /* 0x000000ff00087202 */ /* 0x001fe40000000f00 */
[----:B-1----:R-:W-:-:S05]  /*06f0*/  IADD3 R11, RZ, -R9, RZ ;  /* 0x80000009ff0b7210 */ /* 0x002fca0007ffe0ff */
[----:B------:R-:W-:-:S04]  /*0700*/  IMAD R11, R11, c[0x0][0x190], RZ ;  /* 0x000064000b0b7a24 */ /* 0x000fc800078e02ff */
[----:B------:R-:W-:-:S06]  /*0710*/  IMAD.HI.U32 R9, R9, R11, R8 ;  /* 0x0000000b09097227 */ /* 0x000fcc00078e0008 */
[----:B------:R-:W-:-:S05]  /*0720*/  IMAD.HI.U32 R9, R9, R2, RZ ;  /* 0x0000000209097227 */ /* 0x000fca00078e00ff */
[----:B------:R-:W-:-:S05]  /*0730*/  IADD3 R11, -R9, RZ, RZ ;  /* 0x000000ff090b7210 */ /* 0x000fca0007ffe1ff */
        /* <DEDUP_REMOVED lines=11> */
[--C-:B------:R-:W-:Y:S02]  /*07f0*/  IMAD R10, R3, c[0x0][0x1ac], R2.reuse ;  /* 0x00006b00030a7a24 */ /* 0x100fe400078e0202 */
[----:B------:R-:W-:-:S06]  /*0800*/  IMAD R12, R5, c[0x0][0x1b0], R2 ;  /* 0x00006c00050c7a24 */ /* 0x000fcc00078e0202 */
[----:B------:R-:W-:Y:S05]  /*0810*/  @!P0 BRA `(.L_x_60) ;  /* 0x0000011000008947 */ /* 0x000fea0003800000 */
[--C-:B------:R-:W-:Y:S01]  /*0820*/  IMAD R2, R5, c[0x0][0x1b4], R0.reuse ;  /* 0x00006d0005027a24 */ /* 0x100fe200078e0200 */
[----:B------:R-:W-:Y:S01]  /*0830*/  HFMA2.MMA R13, -RZ, RZ, 0, 2.384185791015625e-07 ;  /* 0x00000004ff0d7435 */ /* 0x000fe200000001ff */
[C---:B------:R-:W-:Y:S02]  /*0840*/  IMAD R6, R3.reuse, c[0x0][0x1b4], R0 ;  /* 0x00006d0003067a24 */ /* 0x040fe400078e0200 */
[----:B------:R-:W-:Y:S02]  /*0850*/  IMAD R2, R3, c[0x0][0x1ac], R2 ;  /* 0x00006b0003027a24 */ /* 0x000fe400078e0202 */
[----:B------:R-:W-:Y:S02]  /*0860*/  IMAD R6, R5, c[0x0][0x1b0], R6 ;  /* 0x00006c0005067a24 */ /* 0x000fe400078e0206 */
[C---:B------:R-:W-:Y:S02]  /*0870*/  IMAD R2, R7.reuse, c[0x0][0x1a8], R2 ;  /* 0x00006a0007027a24 */ /* 0x040fe400078e0202 */
[----:B------:R-:W-:-:S02]  /*0880*/  IMAD R8, R7, c[0x0][0x1a8], R6 ;  /* 0x00006a0007087a24 */ /* 0x000fc400078e0206 */
[----:B------:R-:W-:-:S04]  /*0890*/  IMAD.WIDE R6, R2, R13, c[0x0][0x1a0] ;  /* 0x0000680002067625 */ /* 0x000fc800078e020d */
[----:B------:R-:W-:-:S04]  /*08a0*/  IMAD.WIDE R8, R8, R13, c[0x0][0x198] ;  /* 0x0000660008087625 */ /* 0x000fc800078e020d */
.L_x_61:
[----:B------:R0:W2:Y:S01]  /*08b0*/  LDG.E R11, [R6.64] ;  /* 0x00000006060b7981 */ /* 0x0000a2000c1e1900 */
[----:B------:R-:W-:Y:S02]  /*08c0*/  IADD3 R4, R4, -0x1, RZ ;  /* 0xffffffff04047810 */ /* 0x000fe40007ffe0ff */
[----:B------:R-:W-:Y:S02]  /*08d0*/  IADD3 R0, R0, c[0x0][0x190], RZ ;  /* 0x0000640000007a10 */ /* 0x000fe40007ffe0ff */
[----:B------:R-:W-:Y:S01]  /*08e0*/  ISETP.NE.AND P0, PT, R4, RZ, PT ;  /* 0x000000ff0400720c */ /* 0x000fe20003f05270 */
[C---:B0-----:R-:W-:Y:S01]  /*08f0*/  IMAD.WIDE R6, R13.reuse, c[0x0][0x190], R6 ;  /* 0x000064000d067a25 */ /* 0x041fe200078e0206 */
[----:B--2---:R0:W-:Y:S03]  /*0900*/  STG.E [R8.64], R11 ;  /* 0x0000000b08007986 */ /* 0x0041e6000c101906 */
[----:B0-----:R-:W-:-:S08]  /*0910*/  IMAD.WIDE R8, R13, c[0x0][0x190], R8 ;  /* 0x000064000d087a25 */ /* 0x001fd000078e0208 */
[----:B------:R-:W-:Y:S05]  /*0920*/  @P0 BRA `(.L_x_61) ;  /* 0xffffff8000000947 */ /* 0x000fea000383ffff */
.L_x_60:
[----:B------:R-:W-:Y:S05]  /*0930*/  BSYNC B0 ;  /* 0x0000000000007941 */ /* 0x000fea0003800000 */
.L_x_59:
[----:B------:R-:W-:Y:S02]  /*0940*/  IMAD R5, R5, c[0x0][0x1b4], R10 ;  /* 0x00006d0005057a24 */ /* 0x000fe400078e020a */
[----:B------:R-:W-:Y:S01]  /*0950*/  IMAD R19, R3, c[0x0][0x1b4], R12 ;  /* 0x00006d0003137a24 */ /* 0x000fe200078e020c */
[----:B------:R-:W-:Y:S06]  /*0960*/  @!P1 EXIT ;  /* 0x000000000000994d */ /* 0x000fec0003800000 */
.L_x_62:
[----:B------:R-:W-:Y:S02]  /*0970*/  IADD3 R2, R5, R0, RZ ;  /* 0x0000000005027210 */ /* 0x000fe40007ffe0ff */
[----:B-1----:R-:W-:-:S05]  /*0980*/  MOV R17, 0x4 ;  /* 0x0000000400117802 */ /* 0x002fca0000000f00 */
[----:B------:R-:W-:-:S05]  /*0990*/  IMAD.WIDE R2, R2, R17, c[0x0][0x1a0] ;  /* 0x0000680002027625 */ /* 0x000fca00078e0211 */
[----:B------:R-:W2:Y:S01]  /*09a0*/  LDG.E R21, [R2.64] ;  /* 0x0000000602157981 */ /* 0x000ea2000c1e1900 */
[----:B------:R-:W-:Y:S01]  /*09b0*/  IADD3 R6, R19, R0, RZ ;  /* 0x0000000013067210 */ /* 0x000fe20007ffe0ff */
[----:B------:R-:W-:-:S04]  /*09c0*/  IMAD.WIDE R8, R17, c[0x0][0x190], R2 ;  /* 0x0000640011087a25 */ /* 0x000fc800078e0202 */
[----:B------:R-:W-:-:S05]  /*09d0*/  IMAD.WIDE R6, R6, R17, c[0x0][0x198] ;  /* 0x0000660006067625 */ /* 0x000fca00078e0211 */
[----:B--2---:R0:W-:Y:S04]  /*09e0*/  STG.E [R6.64], R21 ;  /* 0x0000001506007986 */ /* 0x0041e8000c101906 */
[----:B------:R-:W2:Y:S01]  /*09f0*/  LDG.E R23, [R8.64] ;  /* 0x0000000608177981 */ /* 0x000ea2000c1e1900 */
[----:B------:R-:W-:-:S04]  /*0a00*/  IMAD.WIDE R10, R17, c[0x0][0x190], R6 ;  /* 0x00006400110a7a25 */ /* 0x000fc800078e0206 */
[C---:B------:R-:W-:Y:S01]  /*0a10*/  IMAD.WIDE R12, R17.reuse, c[0x0][0x190], R8 ;  /* 0x00006400110c7a25 */ /* 0x040fe200078e0208 */
[----:B--2---:R1:W-:Y:S04]  /*0a20*/  STG.E [R10.64], R23 ;  /* 0x000000170a007986 */ /* 0x0043e8000c101906 */
[----:B------:R-:W2:Y:S01]  /*0a30*/  LDG.E R25, [R12.64] ;  /* 0x000000060c197981 */ /* 0x000ea2000c1e1900 */
[----:B------:R-:W-:-:S04]  /*0a40*/  IMAD.WIDE R14, R17, c[0x0][0x190], R10 ;  /* 0x00006400110e7a25 */ /* 0x000fc800078e020a */
[C---:B------:R-:W-:Y:S01]  /*0a50*/  IMAD.WIDE R2, R17.reuse, c[0x0][0x190], R12 ;  /* 0x0000640011027a25 */ /* 0x040fe200078e020c */
[----:B0-----:R-:W-:Y:S01]  /*0a60*/  MOV R7, c[0x0][0x190] ;  /* 0x0000640000077a02 */ /* 0x001fe20000000f00 */
[----:B--2---:R1:W-:Y:S04]  /*0a70*/  STG.E [R14.64], R25 ;  /* 0x000000190e007986 */ /* 0x0043e8000c101906 */
[----:B------:R-:W2:Y:S01]  /*0a80*/  LDG.E R3, [R2.64] ;  /* 0x0000000602037981 */ /* 0x000ea2000c1e1900 */
[----:B------:R-:W-:Y:S01]  /*0a90*/  IMAD.WIDE R16, R17, c[0x0][0x190], R14 ;  /* 0x0000640011107a25 */ /* 0x000fe200078e020e */
[----:B------:R-:W-:Y:S02]  /*0aa0*/  MOV R9, c[0x0][0x190] ;  /* 0x0000640000097a02 */ /* 0x000fe40000000f00 */
[----:B------:R-:W-:-:S04]  /*0ab0*/  LEA R0, R7, R0, 0x1 ;  /* 0x0000000007007211 */ /* 0x000fc800078e08ff */
[----:B------:R-:W-:-:S04]  /*0ac0*/  LEA R0, R9, R0, 0x1 ;  /* 0x0000000009007211 */ /* 0x000fc800078e08ff */
[----:B------:R-:W-:Y:S01]  /*0ad0*/  ISETP.GE.AND P0, PT, R0, c[0x0][0x1b4], PT ;  /* 0x00006d0000007a0c */ /* 0x000fe20003f06270 */
[----:B--2---:R1:W-:-:S12]  /*0ae0*/  STG.E [R16.64], R3 ;  /* 0x0000000310007986 */ /* 0x0043d8000c101906 */
[----:B------:R-:W-:Y:S05]  /*0af0*/  @!P0 BRA `(.L_x_62) ;  /* 0xfffffe7000008947 */ /* 0x000fea000383ffff */
[----:B------:R-:W-:Y:S05]  /*0b00*/  EXIT ;  /* 0x000000000000794d */ /* 0x000fea0003800000 */
.L_x_63:
        /* <DEDUP_REMOVED lines=15> */
.L_x_82:


//--------------------- .text._ZN17fastertransformer14gelu_bias_loopI6__halfEEvPT_PKS2_ii --------------------------
	.section	.text._ZN17fastertransformer14gelu_bias_loopI6__halfEEvPT_PKS2_ii,"ax",@progbits
	.sectioninfo	@"SHI_REGISTERS=14"
	.align	128
        .global         _ZN17fastertransformer14gelu_bias_loopI6__halfEEvPT_PKS2_ii
        .type           _ZN17fastertransformer14gelu_bias_loopI6__halfEEvPT_PKS2_ii,@function
        .size           _ZN17fastertransformer14gelu_bias_loopI6__halfEEvPT_PKS2_ii,(.L_x_83 - _ZN17fastertransformer14gelu_bias_loopI6__halfEEvPT_PKS2_ii)
        .other          _ZN17fastertransformer14gelu_bias_loopI6__halfEEvPT_PKS2_ii,@"STO_CUDA_ENTRY STV_DEFAULT"
_ZN17fastertransformer14gelu_bias_loopI6__halfEEvPT_PKS2_ii:
.text._ZN17fastertransformer14gelu_bias_loopI6__halfEEvPT_PKS2_ii:
[----:B------:R-:W-:Y:S02]  /*0000*/  MOV R1, c[0x0][0x28] ;  /* 0x00000a0000017a02 */ /* 0x000fe40000000f00 */
[----:B------:R-:W0:Y:S02]  /*0010*/  S2R R0, SR_CTAID.Y ;  /* 0x0000000000007919 */ /* 0x000e240000002600 */
[----:B0-----:R-:W-:-:S13]  /*0020*/  ISETP.GE.AND P0, PT, R0, c[0x0][0x174], PT ;  /* 0x00005d0000007a0c */ /* 0x001fda0003f06270 */
[----:B------:R-:W-:Y:S05]  /*0030*/  @P0 EXIT ;  /* 0x000000000000094d */ /* 0x000fea0003800000 */
[----:B------:R-:W0:Y:S02]  /*0040*/  S2R R5, SR_TID.X ;  /* 0x0000000000057919 */ /* 0x000e240000002100 */
[----:B0-----:R-:W-:-:S04]  /*0050*/  SHF.L.U32 R5, R5, 0x1, RZ ;  /* 0x0000000105057819 */ /* 0x001fc800000006ff */
[----:B------:R-:W-:-:S13]  /*0060*/  ISETP.GE.AND P0, PT, R5, c[0x0][0x170], PT ;  /* 0x00005c0005007a0c */ /* 0x000fda0003f06270 */
[----:B------:R-:W-:Y:S05]  /*0070*/  @P0 EXIT ;  /* 0x000000000000094d */ /* 0x000fea0003800000 */
[----:B------:R-:W0:Y:S01]  /*0080*/  S2R R3, SR_CTAID.X ;  /* 0x0000000000037919 */ /* 0x000e220000002500 */
[----:B------:R-:W-:Y:S01]  /*0090*/  ULDC.64 UR4, c[0x0][0x118] ;  /* 0x0000460000047ab9 */ /* 0x000fe20000000a00 */
[----:B0-----:R-:W-:-:S03]  /*00a0*/  IMAD R0, R3, c[0x0][0x174], R0 ;  /* 0x00005d0003007a24 */ /* 0x001fc600078e0200 */
.L_x_64:
[----:B------:R-:W-:Y:S01]  /*00b0*/  HFMA2.MMA R3, -RZ, RZ, 0, 2.384185791015625e-07 ;  /* 0x00000004ff037435 */ /* 0x000fe200000001ff */
[--C-:B------:R-:W-:Y:S01]  /*00c0*/  IMAD R2, R0, c[0x0][0x170], R5.reuse ;  /* 0x00005c0000027a24 */ /* 0x100fe200078e0205 */
[----:B------:R-:W-:-:S04]  /*00d0*/  SHF.R.S32.HI R6, RZ, 0x1, R5 ;  /* 0x00000001ff067819 */ /* 0x000fc80000011405 */
[----:B------:R-:W-:-:S04]  /*00e0*/  SHF.R.S32.HI R2, RZ, 0x1, R2 ;  /* 0x00000001ff027819 */ /* 0x000fc80000011402 */
[----:B------:R-:W-:-:S04]  /*00f0*/  IMAD.WIDE R6, R6, R3, c[0x0][0x168] ;  /* 0x00005a0006067625 */ /* 0x000fc800078e0203 */
[----:B------:R-:W-:Y:S02]  /*0100*/  IMAD.WIDE R2, R2, R3, c[0x0][0x160] ;  /* 0x0000580002027625 */ /* 0x000fe400078e0203 */
[----:B------:R-:W2:Y:S04]  /*0110*/  LDG.E R6, [R6.64] ;  /* 0x0000000406067981 */ /* 0x000ea8000c1e1900 */
[----:B------:R-:W2:Y:S02]  /*0120*/  LDG.E R9, [R2.64] ;  /* 0x0000000402097981 */ /* 0x000ea4000c1e1900 */
[----:B--2---:R-:W-:-:S05]  /*0130*/  HADD2 R9, R9, R6 ;  /* 0x0000000609097230 */ /* 0x004fca0000000000 */
[--C-:B------:R-:W-:Y:S02]  /*0140*/  HADD2.F32 R4, -RZ, R9.reuse.H0_H0 ;  /* 0x20000009ff047230 */ /* 0x100fe40000004100 */
[----:B------:R-:W-:-:S03]  /*0150*/  HADD2.F32 R9, -RZ, R9.H1_H1 ;  /* 0x30000009ff097230 */ /* 0x000fc60000004100 */
[C---:B------:R-:W-:Y:S02]  /*0160*/  FMUL.FTZ R11, R4.reuse, 0.044714998453855514526 ;  /* 0x3d372713040b7820 */ /* 0x040fe40000410000 */
[C---:B------:R-:W-:Y:S02]  /*0170*/  FMUL.FTZ R8, R9.reuse, 0.044714998453855514526 ;  /* 0x3d37271309087820 */ /* 0x040fe40000410000 */
[C---:B------:R-:W-:Y:S02]  /*0180*/  FMUL.FTZ R11, R4.reuse, R11 ;  /* 0x0000000b040b7220 */ /* 0x040fe40000410000 */
[C---:B------:R-:W-:Y:S02]  /*0190*/  FMUL.FTZ R8, R9.reuse, R8 ;  /* 0x0000000809087220 */ /* 0x040fe40000410000 */
[----:B------:R-:W-:Y:S02]  /*01a0*/  FFMA.FTZ R11, R4, R11, R4 ;  /* 0x0000000b040b7223 */ /* 0x000fe40000010004 */
[----:B------:R-:W-:-:S02]  /*01b0*/  FFMA.FTZ R8, R9, R8, R9 ;  /* 0x0000000809087223 */ /* 0x000fc40000010009 */
[----:B------:R-:W-:Y:S02]  /*01c0*/  FMUL.FTZ R11, R11, 0.79788458347320556641 ;  /* 0x3f4c422a0b0b7820 */ /* 0x000fe40000410000 */
[----:B------:R-:W-:Y:S02]  /*01d0*/  FMUL.FTZ R8, R8, 0.79788458347320556641 ;  /* 0x3f4c422a08087820 */ /* 0x000fe40000410000 */
[----:B------:R-:W-:Y:S02]  /*01e0*/  FMUL.FTZ R4, R4, 0.5 ;  /* 0x3f00000004047820 */ /* 0x000fe40000410000 */
[----:B------:R-:W0:Y:S01]  /*01f0*/  MUFU.TANH R11, R11 ;  /* 0x0000000b000b7308 */ /* 0x000e220000002400 */
[----:B------:R-:W-:-:S07]  /*0200*/  FMUL.FTZ R9, R9, 0.5 ;  /* 0x3f00000009097820 */ /* 0x000fce0000410000 */
[----:B------:R-:W1:Y:S01]  /*0210*/  MUFU.TANH R8, R8 ;  /* 0x0000000800087308 */ /* 0x000e620000002400 */
[----:B0-----:R-:W-:-:S04]  /*0220*/  FADD.FTZ R7, R11, 1 ;  /* 0x3f8000000b077421 */ /* 0x001fc80000010000 */
[----:B------:R-:W-:Y:S02]  /*0230*/  FMUL.FTZ R4, R4, R7 ;  /* 0x0000000704047220 */ /* 0x000fe40000410000 */
[----:B-1----:R-:W-:-:S04]  /*0240*/  FADD.FTZ R6, R8, 1 ;  /* 0x3f80000008067421 */ /* 0x002fc80000010000 */
[----:B------:R-:W-:-:S05]  /*0250*/  FMUL.FTZ R9, R9, R6 ;  /* 0x0000000609097220 */ /* 0x000fca0000410000 */
[----:B------:R-:W-:Y:S02]  /*0260*/  F2FP.PACK_AB R9, R9, R4 ;  /* 0x000000040909723e */ /* 0x000fe400000000ff */
[----:B------:R-:W-:-:S03]  /*0270*/  MOV R4, c[0x0][0x0] ;  /* 0x0000000000047a02 */ /* 0x000fc60000000f00 */
[----:B------:R0:W-:Y:S01]  /*0280*/  STG.E [R2.64], R9 ;  /* 0x0000000902007986 */ /* 0x0001e2000c101904 */
[----:B------:R-:W-:-:S04]  /*0290*/  LEA R5, R4, R5, 0x1 ;  /* 0x0000000504057211 */ /* 0x000fc800078e08ff */
[----:B------:R-:W-:-:S13]  /*02a0*/  ISETP.GE.AND P0, PT, R5, c[0x0][0x170], PT ;  /* 0x00005c0005007a0c */ /* 0x000fda0003f06270 */
[----:B0-----:R-:W-:Y:S05]  /*02b0*/  @!P0 BRA `(.L_x_64) ;  /* 0xfffffdf000008947 */ /* 0x001fea000383ffff */
[----:B------:R-:W-:Y:S05]  /*02c0*/  EXIT ;  /* 0x000000000000794d */ /* 0x000fea0003800000 */
.L_x_65:
        /* <DEDUP_REMOVED lines=11> */
.L_x_83:


//--------------------- .text._ZN17fastertransformer17addBias_layerNormIfEEvPT_PKS1_S4_S4_S4_iif --------------------------
	.section	.text._ZN17fastertransformer17addBias_layerNormIfEEvPT_PKS1_S4_S4_S4_iif,"ax",@progbits
	.sectioninfo	@"SHI_REGISTERS=19"
	.align	128
        .global         _ZN17fastertransformer17addBias_layerNormIfEEvPT_PKS1_S4_S4_S4_iif
        .type           _ZN17fastertransformer17addBias_layerNormIfEEvPT_PKS1_S4_S4_S4_iif,@function
        .size           _ZN17fastertransformer17addBias_layerNormIfEEvPT_PKS1_S4_S4_S4_iif,(.L_x_84 - _ZN17fastertransformer17addBias_layerNormIfEEvPT_PKS1_S4_S4_S4_iif)
        .other          _ZN17fastertransformer17addBias_layerNormIfEEvPT_PKS1_S4_S4_S4_iif,@"STO_CUDA_ENTRY STV_DEFAULT"
_ZN17fastertransformer17addBias_layerNormIfEEvPT_PKS1_S4_S4_S4_iif:
.text._ZN17fastertransformer17addBias_layerNormIfEEvPT_PKS1_S4_S4_S4_iif:
[----:B------:R-:W-:Y:S02]  /*0000*/  MOV R1, c[0x0][0x28] ;  /* 0x00000a0000017a02 */ /* 0x000fe40000000f00 */
[----:B------:R-:W0:Y:S01]  /*0010*/  S2R R2, SR_TID.X ;  /* 0x0000000000027919 */ /* 0x000e220000002100 */
[----:B------:R-:W-:Y:S01]  /*0020*/  HFMA2.MMA R3, -RZ, RZ, 0, 2.384185791015625e-07 ;  /* 0x00000004ff037435 */ /* 0x000fe200000001ff */
[----:B------:R-:W-:Y:S02]  /*0030*/  ULDC.64 UR6, c[0x0][0x118] ;  /* 0x0000460000067ab9 */ /* 0x000fe40000000a00 */
[----:B------:R-:W0:Y:S02]  /*0040*/  S2R R5, SR_CTAID.X ;  /* 0x0000000000057919 */ /* 0x000e240000002500 */
[----:B0-----:R-:W-:-:S05]  /*0050*/  IMAD R0, R5, c[0x0][0x18c], R2 ;  /* 0x0000630005007a24 */ /* 0x001fca00078e0202 */
[----:B------:R-:W-:-:S04]  /*0060*/  IMAD.WIDE R6, R0, R3, c[0x0][0x168] ;  /* 0x00005a0000067625 */ /* 0x000fc800078e0203 */
[----:B------:R-:W-:Y:S02]  /*0070*/  IMAD.WIDE R8, R0, R3, c[0x0][0x170] ;  /* 0x00005c0000087625 */ /* 0x000fe400078e0203 */
[----:B------:R-:W2:Y:S04]  /*0080*/  LDG.E R6, [R6.64] ;  /* 0x0000000606067981 */ /* 0x000ea8000c1e1900 */
[----:B------:R0:W3:Y:S01]  /*0090*/  LDG.E.CONSTANT R9, [R8.64] ;  /* 0x0000000608097981 */ /* 0x0000e2000c1e9900 */
[----:B------:R-:W-:Y:S01]  /*00a0*/  ULDC UR4, c[0x0][0x0] ;  /* 0x0000000000047ab9 */ /* 0x000fe20000000800 */
[----:B------:R-:W-:Y:S01]  /*00b0*/  ISETP.NE.AND P2, PT, R2, RZ, PT ;  /* 0x000000ff0200720c */ /* 0x000fe20003f45270 */
[----:B------:R-:W-:-:S06]  /*00c0*/  USHF.R.U32.HI UR4, URZ, 0x5, UR4 ;  /* 0x000000053f047899 */ /* 0x000fcc0008011604 */
[----:B------:R-:W-:Y:S02]  /*00d0*/  ISETP.GE.U32.AND P1, PT, R2, UR4, PT ;  /* 0x0000000402007c0c */ /* 0x000fe4000bf26070 */
[----:B0-----:R-:W-:-:S04]  /*00e0*/  SHF.R.U32.HI R8, RZ, 0x3, R2 ;  /* 0x00000003ff087819 */ /* 0x001fc80000011602 */
[----:B------:R-:W0:Y:S08]  /*00f0*/  @!P2 I2F R13, c[0x0][0x18c] ;  /* 0x00006300000dab06 */ /* 0x000e300000201400 */
[----:B0-----:R-:W0:Y:S01]  /*0100*/  @!P2 MUFU.RCP R13, R13 ;  /* 0x0000000d000da308 */ /* 0x001e220000001000 */
[----:B--2---:R-:W-:-:S04]  /*0110*/  FADD.FTZ R4, RZ, R6 ;  /* 0x00000006ff047221 */ /* 0x004fc80000010000 */
[----:B---3--:R-:W-:-:S05]  /*0120*/  FADD.FTZ R4, R4, R9 ;  /* 0x0000000904047221 */ /* 0x008fca0000010000 */
[----:B------:R-:W1:Y:S02]  /*0130*/  SHFL.BFLY PT, R5, R4, 0x10, 0x1f ;  /* 0x0e001f0004057f89 */ /* 0x000e6400000e0000 */
[----:B-1----:R-:W-:-:S05]  /*0140*/  FADD.FTZ R10, R4, R5 ;  /* 0x00000005040a7221 */ /* 0x002fca0000010000 */
[----:B------:R-:W1:Y:S02]  /*0150*/  SHFL.BFLY PT, R5, R10, 0x8, 0x1f ;  /* 0x0d001f000a057f89 */ /* 0x000e6400000e0000 */
[----:B-1----:R-:W-:-:S05]  /*0160*/  FADD.FTZ R11, R10, R5 ;  /* 0x000000050a0b7221 */ /* 0x002fca0000010000 */
[----:B------:R-:W1:Y:S02]  /*0170*/  SHFL.BFLY PT, R12, R11, 0x4, 0x1f ;  /* 0x0c801f000b0c7f89 */ /* 0x000e6400000e0000 */
[----:B-1----:R-:W-:-:S05]  /*0180*/  FADD.FTZ R12, R11, R12 ;  /* 0x0000000c0b0c7221 */ /* 0x002fca0000010000 */
[----:B------:R-:W1:Y:S02]  /*0190*/  SHFL.BFLY PT, R5, R12, 0x2, 0x1f ;  /* 0x0c401f000c057f89 */ /* 0x000e6400000e0000 */
[----:B-1----:R-:W-:Y:S01]  /*01a0*/  FADD.FTZ R7, R12, R5 ;  /* 0x000000050c077221 */ /* 0x002fe20000010000 */
[----:B------:R-:W-:-:S04]  /*01b0*/  LOP3.LUT P0, R5, R2, 0x1f, RZ, 0xc0, !PT ;  /* 0x0000001f02057812 */ /* 0x000fc8000780c0ff */
[----:B------:R-:W1:Y:S02]  /*01c0*/  SHFL.BFLY PT, R6, R7, 0x1, 0x1f ;  /* 0x0c201f0007067f89 */ /* 0x000e6400000e0000 */
[----:B-1----:R-:W-:Y:S01]  /*01d0*/  FADD.FTZ R9, R7, R6 ;  /* 0x0000000607097221 */ /* 0x002fe20000010000 */
[----:B------:R-:W-:Y:S01]  /*01e0*/  LOP3.LUT R6, R8, 0x1ffffffc, RZ, 0xc0, !PT ;  /* 0x1ffffffc08067812 */ /* 0x000fe200078ec0ff */
[----:B------:R-:W-:-:S05]  /*01f0*/  HFMA2.MMA R8, -RZ, RZ, 0, 0 ;  /* 0x00000000ff087435 */ /* 0x000fca00000001ff */
[----:B------:R-:W-:Y:S04]  /*0200*/  @!P0 STS [R6+0x8], R9 ;  /* 0x0000080906008388 */ /* 0x000fe80000000800 */
[----:B------:R-:W-:Y:S06]  /*0210*/  BAR.SYNC.DEFER_BLOCKING 0x0 ;  /* 0x0000000000007b1d */ /* 0x000fec0000010000 */
        /* <DEDUP_REMOVED lines=8> */
[----:B-1----:R-:W-:Y:S02]  /*02a0*/  FADD.FTZ R12, R11, R12 ;  /* 0x0000000c0b0c7221 */ /* 0x002fe40000010000 */
[----:B------:R-:W-:-:S03]  /*02b0*/  IMAD.WIDE R10, R2, R3, c[0x0][0x180] ;  /* 0x00006000020a7625 */ /* 0x000fc600078e0203 */
[----:B------:R-:W1:Y:S02]  /*02c0*/  SHFL.BFLY PT, R9, R12, 0x1, 0x1f ;  /* 0x0c201f000c097f89 */ /* 0x000e6400000e0000 */
[----:B-1----:R-:W-:-:S04]  /*02d0*/  FADD.FTZ R8, R12, R9 ;  /* 0x000000090c087221 */ /* 0x002fc80000010000 */
[----:B0-----:R-:W-:-:S05]  /*02e0*/  @!P2 FMUL.FTZ R7, R8, R13 ;  /* 0x0000000d0807a220 */ /* 0x001fca0000410000 */
[----:B------:R-:W-:Y:S04]  /*02f0*/  @!P2 STS [RZ], R7 ;  /* 0x00000007ff00a388 */ /* 0x000fe80000000800 */
[----:B------:R-:W-:Y:S06]  /*0300*/  BAR.SYNC.DEFER_BLOCKING 0x0 ;  /* 0x0000000000007b1d */ /* 0x000fec0000010000 */
[----:B------:R-:W0:Y:S02]  /*0310*/  LDS R9, [RZ] ;  /* 0x00000000ff097984 */ /* 0x000e240000000800 */
[----:B0-----:R-:W-:-:S04]  /*0320*/  FADD.FTZ R9, R4, -R9 ;  /* 0x8000000904097221 */ /* 0x001fc80000010000 */
[----:B------:R-:W-:-:S05]  /*0330*/  FMUL.FTZ R14, R9, R9 ;  /* 0x00000009090e7220 */ /* 0x000fca0000410000 */
[----:B------:R-:W0:Y:S02]  /*0340*/  SHFL.BFLY PT, R9, R14, 0x10, 0x1f ;  /* 0x0e001f000e097f89 */ /* 0x000e2400000e0000 */
[----:B0-----:R-:W-:-:S05]  /*0350*/  FADD.FTZ R15, R14, R9 ;  /* 0x000000090e0f7221 */ /* 0x001fca0000010000 */
[----:B------:R-:W0:Y:S02]  /*0360*/  SHFL.BFLY PT, R8, R15, 0x8, 0x1f ;  /* 0x0d001f000f087f89 */ /* 0x000e2400000e0000 */
[----:B0-----:R-:W-:-:S05]  /*0370*/  FADD.FTZ R12, R15, R8 ;  /* 0x000000080f0c7221 */ /* 0x001fca0000010000 */
[----:B------:R-:W0:Y:S02]  /*0380*/  SHFL.BFLY PT, R9, R12, 0x4, 0x1f ;  /* 0x0c801f000c097f89 */ /* 0x000e2400000e0000 */
[----:B0-----:R-:W-:Y:S02]  /*0390*/  FADD.FTZ R13, R12, R9 ;  /* 0x000000090c0d7221 */ /* 0x001fe40000010000 */
[----:B------:R-:W-:Y:S02]  /*03a0*/  IMAD.WIDE R8, R2, R3, c[0x0][0x178] ;  /* 0x00005e0002087625 */ /* 0x000fe400078e0203 */
[----:B------:R0:W2:Y:S04]  /*03b0*/  LDG.E.CONSTANT R3, [R10.64] ;  /* 0x000000060a037981 */ /* 0x0000a8000c1e9900 */
[----:B------:R-:W1:Y:S04]  /*03c0*/  SHFL.BFLY PT, R16, R13, 0x2, 0x1f ;  /* 0x0c401f000d107f89 */ /* 0x000e6800000e0000 */
[----:B------:R3:W2:Y:S01]  /*03d0*/  LDG.E.CONSTANT R2, [R8.64] ;  /* 0x0000000608027981 */ /* 0x0006a2000c1e9900 */
        /* <DEDUP_REMOVED lines=23> */
[----:B------:R-:W0:Y:S01]  /*0550*/  LDS.64 R12, [RZ] ;  /* 0x00000000ff0c7984 */ /* 0x000e220000000a00 */
[----:B------:R-:W-:Y:S01]  /*0560*/  SHF.R.S32.HI R5, RZ, 0x1f, R0 ;  /* 0x0000001fff057819 */ /* 0x000fe20000011400 */
[----:B0-----:R-:W-:Y:S01]  /*0570*/  FADD.FTZ R12, R4, -R12 ;  /* 0x8000000c040c7221 */ /* 0x001fe20000010000 */
[----:B------:R-:W-:-:S03]  /*0580*/  LEA R4, P0, R0, c[0x0][0x160], 0x2 ;  /* 0x0000580000047a11 */ /* 0x000fc600078010ff */
[----:B------:R-:W-:Y:S01]  /*0590*/  FMUL.FTZ R12, R12, R13 ;  /* 0x0000000d0c0c7220 */ /* 0x000fe20000410000 */
[----:B------:R-:W-:-:S03]  /*05a0*/  LEA.HI.X R5, R0, c[0x0][0x164], R5, 0x2, P0 ;  /* 0x0000590000057a11 */ /* 0x000fc600000f1405 */
[----:B--2---:R-:W-:-:S05]  /*05b0*/  FFMA.FTZ R3, R12, R2, R3 ;  /* 0x000000020c037223 */ /* 0x004fca0000010003 */
[----:B------:R-:W-:Y:S01]  /*05c0*/  STG.E [R4.64], R3 ;  /* 0x0000000304007986 */ /* 0x000fe2000c101906 */
[----:B------:R-:W-:Y:S05]  /*05d0*/  EXIT ;  /* 0x000000000000794d */ /* 0x000fea0003800000 */
.L_x_66:
        /* <DEDUP_REMOVED lines=10> */
.L_x_84:


//--------------------- .text._ZN17fastertransformer15transpose102_v2IfEEvPT_PKS1_iiii --------------------------
	.section	.text._ZN17fastertransformer15transpose102_v2IfEEvPT_PKS1_iiii,"ax",@progbits
	.sectioninfo	@"SHI_REGISTERS=11"
	.align	128
        .global         _ZN17fastertransformer15transpose102_v2IfEEvPT_PKS1_iiii
        .type           _ZN17fastertransformer15transpose102_v2IfEEvPT_PKS1_iiii,@function
        .size           _ZN17fastertransformer15transpose102_v2IfEEvPT_PKS1_iiii,(.L_x_85 - _ZN17fastertransformer15transpose102_v2IfEEvPT_PKS1_iiii)
        .other          _ZN17fastertransformer15transpose102_v2IfEEvPT_PKS1_iiii,@"STO_CUDA_ENTRY STV_DEFAULT"
_ZN17fastertransformer15transpose102_v2IfEEvPT_PKS1_iiii:
.text._ZN17fastertransformer15transpose102_v2IfEEvPT_PKS1_iiii:
[----:B------:R-:W-:Y:S02]  /*0000*/  IMAD.MOV.U32 R1, RZ, RZ, c[0x0][0x28] ;  /* 0x00000a00ff017624 */ /* 0x000fe400078e00ff */
[----:B------:R-:W0:Y:S01]  /*0010*/  I2F.U32.RP R0, c[0x0][0x17c] ;  /* 0x00005f0000007b06 */ /* 0x000e220000209000 */
[----:B------:R-:W1:Y:S01]  /*0020*/  S2R R4, SR_TID.X ;  /* 0x0000000000047919 */ /* 0x000e620000002100 */
[----:B------:R-:W-:-:S06]  /*0030*/  ISETP.NE.U32.AND P2, PT, RZ, c[0x0][0x17c], PT ;  /* 0x00005f00ff007a0c */ /* 0x000fcc0003f45070 */
[----:B0-----:R-:W0:Y:S02]  /*0040*/  MUFU.RCP R0, R0 ;  /* 0x0000000000007308 */ /* 0x001e240000001000 */
[----:B0-----:R-:W-:-:S06]  /*0050*/  IADD3 R2, R0, 0xffffffe, RZ ;  /* 0x0ffffffe00027810 */ /* 0x001fcc0007ffe0ff */
[----:B------:R0:W2:Y:S02]  /*0060*/  F2I.FTZ.U32.TRUNC.NTZ R3, R2 ;  /* 0x0000000200037305 */ /* 0x0000a4000021f000 */
[----:B0-----:R-:W-:Y:S01]  /*0070*/  IMAD.MOV.U32 R2, RZ, RZ, RZ ;  /* 0x000000ffff027224 */ /* 0x001fe200078e00ff */
[----:B--2---:R-:W-:-:S05]  /*0080*/  IADD3 R5, RZ, -R3, RZ ;  /* 0x80000003ff057210 */ /* 0x004fca0007ffe0ff */
[----:B------:R-:W-:-:S04]  /*0090*/  IMAD R5, R5, c[0x0][0x17c], RZ ;  /* 0x00005f0005057a24 */ /* 0x000fc800078e02ff */
[----:B------:R-:W-:Y:S01]  /*00a0*/  IMAD.HI.U32 R3, R3, R5, R2 ;  /* 0x0000000503037227 */ /* 0x000fe200078e0002 */
[----:B------:R-:W-:-:S05]  /*00b0*/  LOP3.LUT R2, RZ, c[0x0][0x17c], RZ, 0x33, !PT ;  /* 0x00005f00ff027a12 */ /* 0x000fca00078e33ff */
[----:B-1----:R-:W-:-:S05]  /*00c0*/  IMAD.HI.U32 R3, R3, R4, RZ ;  /* 0x0000000403037227 */ /* 0x002fca00078e00ff */
        /* <DEDUP_REMOVED lines=11> */
[----:B------:R-:W-:Y:S01]  /*0180*/  IMAD.MOV.U32 R8, RZ, RZ, 0x4 ;  /* 0x00000004ff087424 */ /* 0x000fe200078e00ff */
[----:B------:R-:W-:Y:S01]  /*0190*/  ULDC.64 UR4, c[0x0][0x118] ;  /* 0x0000460000047ab9 */ /* 0x000fe20000000a00 */
[----:B------:R-:W1:Y:S01]  /*01a0*/  S2R R6, SR_CTAID.Y ;  /* 0x0000000000067919 */ /* 0x000e620000002600 */
[----:B------:R-:W-:-:S04]  /*01b0*/  @P1 IADD3 R3, R3, 0x1, RZ ;  /* 0x0000000103031810 */ /* 0x000fc80007ffe0ff */
[----:B------:R-:W-:Y:S01]  /*01c0*/  SEL R4, R2, R3, !P2 ;  /* 0x0000000302047207 */ /* 0x000fe20005000000 */
[----:B0-----:R-:W-:-:S04]  /*01d0*/  IMAD R5, R5, c[0x0][0x170], RZ ;  /* 0x00005c0005057a24 */ /* 0x001fc800078e02ff */
[----:B-1----:R-:W-:-:S04]  /*01e0*/  IMAD R3, R6, c[0x0][0x17c], R5 ;  /* 0x00005f0006037a24 */ /* 0x002fc800078e0205 */
[----:B------:R-:W-:-:S05]  /*01f0*/  IMAD R3, R4, c[0x0][0x174], R3 ;  /* 0x00005d0004037a24 */ /* 0x000fca00078e0203 */
[----:B------:R-:W-:-:S05]  /*0200*/  IADD3 R3, R0, R3, RZ ;  /* 0x0000000300037210 */ /* 0x000fca0007ffe0ff */
[----:B------:R-:W-:-:S06]  /*0210*/  IMAD.WIDE R2, R3, R8, c[0x0][0x168] ;  /* 0x00005a0003027625 */ /* 0x000fcc00078e0208 */
[----:B------:R-:W2:Y:S01]  /*0220*/  LDG.E R3, [R2.64] ;  /* 0x0000000402037981 */ /* 0x000ea2000c1e1900 */
[----:B------:R-:W-:-:S04]  /*0230*/  IMAD R5, R6, c[0x0][0x178], R5 ;  /* 0x00005e0006057a24 */ /* 0x000fc800078e0205 */
[----:B------:R-:W-:-:S04]  /*0240*/  IMAD R5, R4, c[0x0][0x17c], R5 ;  /* 0x00005f0004057a24 */ /* 0x000fc800078e0205 */
[----:B------:R-:W-:-:S04]  /*0250*/  IMAD.IADD R5, R0, 0x1, R5 ;  /* 0x0000000100057824 */ /* 0x000fc800078e0205 */
[----:B------:R-:W-:-:S05]  /*0260*/  IMAD.WIDE R4, R5, R8, c[0x0][0x160] ;  /* 0x0000580005047625 */ /* 0x000fca00078e0208 */
[----:B--2---:R-:W-:Y:S01]  /*0270*/  STG.E [R4.64], R3 ;  /* 0x0000000304007986 */ /* 0x004fe2000c101904 */
[----:B------:R-:W-:Y:S05]  /*0280*/  EXIT ;  /* 0x000000000000794d */ /* 0x000fea0003800000 */
.L_x_67:
        /* <DEDUP_REMOVED lines=15> */
.L_x_85:


//--------------------- .text._ZN17fastertransformer10relShiftBdIfEEvPT_PKS1_iii --------------------------
	.section	.text._ZN17fastertransformer10relShiftBdIfEEvPT_PKS1_iii,"ax",@progbits
	.sectioninfo	@"SHI_REGISTERS=16"
	.align	128
        .global         _ZN17fastertransformer10relShiftBdIfEEvPT_PKS1_iii
        .type           _ZN17fastertransformer10relShiftBdIfEEvPT_PKS1_iii,@function
        .size           _ZN17fastertransformer10relShiftBdIfEEvPT_PKS1_iii,(.L_x_86 - _ZN17fastertransformer10relShiftBdIfEEvPT_PKS1_iii)
        .other          _ZN17fastertransformer10relShiftBdIfEEvPT_PKS1_iii,@"STO_CUDA_ENTRY STV_DEFAULT"
_ZN17fastertransformer10relShiftBdIfEEvPT_PKS1_iii:
.text._ZN17fastertransformer10relShiftBdIfEEvPT_PKS1_iii:
[----:B------:R-:W-:Y:S02]  /*0000*/  IMAD.MOV.U32 R1, RZ, RZ, c[0x0][0x28] ;  /* 0x00000a00ff017624 */ /* 0x000fe400078e00ff */
[----:B------:R-:W0:Y:S04]  /*0010*/  S2R R0, SR_TID.X ;  /* 0x0000000000007919 */ /* 0x000e280000002100 */
[----:B------:R-:W1:Y:S04]  /*0020*/  S2R R2, SR_CTAID.Z ;  /* 0x0000000000027919 */ /* 0x000e680000002700 */
[----:B------:R-:W2:Y:S04]  /*0030*/  S2R R6, SR_CTAID.X ;  /* 0x0000000000067919 */ /* 0x000ea80000002500 */
[----:B------:R-:W3:Y:S01]  /*0040*/  S2R R3, SR_CTAID.Y ;  /* 0x0000000000037919 */ /* 0x000ee20000002600 */
[----:B0-----:R-:W-:-:S02]  /*0050*/  ISETP.GE.AND P0, PT, R0, c[0x0][0x178], PT ;  /* 0x00005e0000007a0c */ /* 0x001fc40003f06270 */
[----:B-1----:R-:W-:-:S13]  /*0060*/  ISETP.EQ.AND P1, PT, R2, RZ, PT ;  /* 0x000000ff0200720c */ /* 0x002fda0003f22270 */
[----:B------:R-:W-:Y:S05]  /*0070*/  @!P0 EXIT P1 ;  /* 0x000000000000894d */ /* 0x000fea0000800000 */
[----:B--23--:R-:W-:Y:S01]  /*0080*/  IMAD.MOV.U32 R7, RZ, RZ, c[0x0][0x178] ;  /* 0x00005e00ff077624 */ /* 0x00cfe200078e00ff */
[----:B------:R-:W-:Y:S01]  /*0090*/  SHF.L.U32 R4, R2, 0x1, RZ ;  /* 0x0000000102047819 */ /* 0x000fe200000006ff */
[----:B------:R-:W-:Y:S01]  /*00a0*/  IMAD R6, R6, c[0x0][0x170], RZ ;  /* 0x00005c0006067a24 */ /* 0x000fe200078e02ff */
[----:B------:R-:W-:Y:S02]  /*00b0*/  IADD3 R9, R0, -c[0x0][0x178], RZ ;  /* 0x80005e0000097a10 */ /* 0x000fe40007ffe0ff */
[----:B------:R-:W-:-:S03]  /*00c0*/  LEA R7, R7, 0xffffffff, 0x1 ;  /* 0xffffffff07077811 */ /* 0x000fc600078e08ff */
[----:B------:R-:W-:Y:S01]  /*00d0*/  IMAD R8, R4, c[0x0][0x178], R9 ;  /* 0x00005e0004087a24 */ /* 0x000fe200078e0209 */
[-C--:B------:R-:W-:Y:S01]  /*00e0*/  IABS R12, R7.reuse ;  /* 0x00000007000c7213 */ /* 0x080fe20000000000 */
[----:B------:R-:W-:Y:S01]  /*00f0*/  HFMA2.MMA R4, -RZ, RZ, 0, 0 ;  /* 0x00000000ff047435 */ /* 0x000fe200000001ff */
[----:B------:R-:W-:Y:S02]  /*0100*/  IABS R13, R7 ;  /* 0x00000007000d7213 */ /* 0x000fe40000000000 */
[----:B------:R-:W0:Y:S08]  /*0110*/  I2F.RP R10, R12 ;  /* 0x0000000c000a7306 */ /* 0x000e300000209400 */
[----:B0-----:R-:W0:Y:S02]  /*0120*/  MUFU.RCP R10, R10 ;  /* 0x0000000a000a7308 */ /* 0x001e240000001000 */
[----:B0-----:R-:W-:-:S06]  /*0130*/  IADD3 R5, R10, 0xffffffe, RZ ;  /* 0x0ffffffe0a057810 */ /* 0x001fcc0007ffe0ff */
[----:B------:R-:W0:Y:S02]  /*0140*/  F2I.FTZ.U32.TRUNC.NTZ R5, R5 ;  /* 0x0000000500057305 */ /* 0x000e24000021f000 */
[----:B0-----:R-:W-:-:S04]  /*0150*/  IMAD.MOV R11, RZ, RZ, -R5 ;  /* 0x000000ffff0b7224 */ /* 0x001fc800078e0a05 */
[----:B------:R-:W-:Y:S01]  /*0160*/  IMAD.MOV.U32 R9, RZ, RZ, R11 ;  /* 0x000000ffff097224 */ /* 0x000fe200078e000b */
[----:B------:R-:W-:-:S03]  /*0170*/  IABS R11, R8 ;  /* 0x00000008000b7213 */ /* 0x000fc60000000000 */
[----:B------:R-:W-:-:S04]  /*0180*/  IMAD R9, R9, R12, RZ ;  /* 0x0000000c09097224 */ /* 0x000fc800078e02ff */
[----:B------:R-:W-:-:S04]  /*0190*/  IMAD.HI.U32 R4, R5, R9, R4 ;  /* 0x0000000905047227 */ /* 0x000fc800078e0004 */
[----:B------:R-:W-:Y:S02]  /*01a0*/  IMAD.MOV R5, RZ, RZ, -R13 ;  /* 0x000000ffff057224 */ /* 0x000fe400078e0a0d */
[----:B------:R-:W-:-:S04]  /*01b0*/  IMAD.HI.U32 R4, R4, R11, RZ ;  /* 0x0000000b04047227 */ /* 0x000fc800078e00ff */
[----:B------:R-:W-:-:S05]  /*01c0*/  IMAD R5, R4, R5, R11 ;  /* 0x0000000504057224 */ /* 0x000fca00078e020b */
[----:B------:R-:W-:-:S13]  /*01d0*/  ISETP.GT.U32.AND P2, PT, R12, R5, PT ;  /* 0x000000050c00720c */ /* 0x000fda0003f44070 */
[-C--:B------:R-:W-:Y:S02]  /*01e0*/  @!P2 IADD3 R5, R5, -R12.reuse, RZ ;  /* 0x8000000c0505a210 */ /* 0x080fe40007ffe0ff */
[----:B------:R-:W-:Y:S02]  /*01f0*/  @!P2 IADD3 R4, R4, 0x1, RZ ;  /* 0x000000010404a810 */ /* 0x000fe40007ffe0ff */
[----:B------:R-:W-:Y:S02]  /*0200*/  ISETP.GE.U32.AND P0, PT, R5, R12, PT ;  /* 0x0000000c0500720c */ /* 0x000fe40003f06070 */
[----:B------:R-:W-:Y:S02]  /*0210*/  LOP3.LUT R5, R8, R7, RZ, 0x3c, !PT ;  /* 0x0000000708057212 */ /* 0x000fe400078e3cff */
[----:B------:R-:W-:Y:S02]  /*0220*/  ISETP.NE.AND P2, PT, R7, RZ, PT ;  /* 0x000000ff0700720c */ /* 0x000fe40003f45270 */
[----:B------:R-:W-:Y:S01]  /*0230*/  ISETP.GE.AND P1, PT, R5, RZ, PT ;  /* 0x000000ff0500720c */ /* 0x000fe20003f26270 */
[----:B------:R-:W-:-:S04]  /*0240*/  IMAD R5, R3, c[0x0][0x174], R6 ;  /* 0x00005d0003057a24 */ /* 0x000fc800078e0206 */
[----:B------:R-:W-:Y:S02]  /*0250*/  IMAD R3, R2, c[0x0][0x178], R5 ;  /* 0x00005e0002037a24 */ /* 0x000fe400078e0205 */
[----:B------:R-:W-:-:S03]  /*0260*/  @P0 IADD3 R4, R4, 0x1, RZ ;  /* 0x0000000104040810 */ /* 0x000fc60007ffe0ff */
[----:B------:R-:W-:Y:S02]  /*0270*/  LEA R3, R3, R0, 0x1 ;  /* 0x0000000003037211 */ /* 0x000fe400078e08ff */
[----:B------:R-:W-:-:S05]  /*0280*/  IMAD.MOV.U32 R10, RZ, RZ, R4 ;  /* 0x000000ffff0a7224 */ /* 0x000fca00078e0004 */
[----:B------:R-:W-:Y:S02]  /*0290*/  @!P1 IADD3 R10, -R10, RZ, RZ ;  /* 0x000000ff0a0a9210 */ /* 0x000fe40007ffe1ff */
[----:B------:R-:W-:-:S05]  /*02a0*/  @!P2 LOP3.LUT R10, RZ, R7, RZ, 0x33, !PT ;  /* 0x00000007ff0aa212 */ /* 0x000fca00078e33ff */
[----:B------:R-:W-:-:S04]  /*02b0*/  IMAD.MOV R4, RZ, RZ, -R10 ;  /* 0x000000ffff047224 */ /* 0x000fc800078e0a0a */
[----:B------:R-:W-:-:S05]  /*02c0*/  IMAD R8, R7, R4, R8 ;  /* 0x0000000407087224 */ /* 0x000fca00078e0208 */
[----:B------:R-:W-:-:S13]  /*02d0*/  ISETP.GE.AND P0, PT, R8, c[0x0][0x178], PT ;  /* 0x00005e0008007a0c */ /* 0x000fda0003f06270 */
[----:B------:R-:W-:Y:S05]  /*02e0*/  @P0 EXIT ;  /* 0x000000000000094d */ /* 0x000fea0003800000 */
[----:B------:R-:W-:Y:S01]  /*02f0*/  IMAD.MOV.U32 R4, RZ, RZ, 0x4 ;  /* 0x00000004ff047424 */ /* 0x000fe200078e00ff */
[----:B------:R-:W-:-:S03]  /*0300*/  ULDC.64 UR4, c[0x0][0x118] ;  /* 0x0000460000047ab9 */ /* 0x000fc60000000a00 */
[----:B------:R-:W-:-:S06]  /*0310*/  IMAD.WIDE R2, R3, R4, c[0x0][0x168] ;  /* 0x00005a0003027625 */ /* 0x000fcc00078e0204 */
[----:B------:R-:W2:Y:S01]  /*0320*/  LDG.E R3, [R2.64] ;  /* 0x0000000402037981 */ /* 0x000ea2000c1e1900 */
[----:B------:R-:W-:-:S05]  /*0330*/  IMAD R5, R10, c[0x0][0x178], R5 ;  /* 0x00005e000a057a24 */ /* 0x000fca00078e0205 */
[----:B------:R-:W-:-:S05]  /*0340*/  IADD3 R5, R8, R5, RZ ;  /* 0x0000000508057210 */ /* 0x000fca0007ffe0ff */
[----:B------:R-:W-:-:S05]  /*0350*/  IMAD.WIDE R4, R5, R4, c[0x0][0x160] ;  /* 0x0000580005047625 */ /* 0x000fca00078e0204 */
[----:B--2---:R-:W-:Y:S01]  /*0360*/  STG.E [R4.64], R3 ;  /* 0x0000000304007986 */ /* 0x004fe2000c101904 */
[----:B------:R-:W-:Y:S05]  /*0370*/  EXIT ;  /* 0x000000000000794d */ /* 0x000fea0003800000 */
.L_x_68:
        /* <DEDUP_REMOVED lines=16> */
.L_x_86:


//--------------------- .text._ZN17fastertransformer12transpose102IfEEvPT_PKS1_iiii --------------------------
	.section	.text._ZN17fastertransformer12transpose102IfEEvPT_PKS1_iiii,"ax",@progbits
	.sectioninfo	@"SHI_REGISTERS=12"
	.align	128
        .global         _ZN17fastertransformer12transpose102IfEEvPT_PKS1_iiii
        .type           _ZN17fastertransformer12transpose102IfEEvPT_PKS1_iiii,@function
        .size           _ZN17fastertransformer12transpose102IfEEvPT_PKS1_iiii,(.L_x_87 - _ZN17fastertransformer12transpose102IfEEvPT_PKS1_iiii)
        .other          _ZN17fastertransformer12transpose102IfEEvPT_PKS1_iiii,@"STO_CUDA_ENTRY STV_DEFAULT"
_ZN17fastertransformer12transpose102IfEEvPT_PKS1_iiii:
.text._ZN17fastertransformer12transpose102IfEEvPT_PKS1_iiii:
[----:B------:R-:W-:Y:S02]  /*0000*/  MOV R1, c[0x0][0x28] ;  /* 0x00000a0000017a02 */ /* 0x000fe40000000f00 */
[----:B------:R-:W0:Y:S01]  /*0010*/  S2R R0, SR_CTAID.X ;  /* 0x0000000000007919 */ /* 0x000e220000002500 */
[----:B------:R-:W-:Y:S01]  /*0020*/  HFMA2.MMA R9, -RZ, RZ, 0, 2.384185791015625e-07 ;  /* 0x00000004ff097435 */ /* 0x000fe200000001ff */
[----:B------:R-:W-:Y:S02]  /*0030*/  ULDC.64 UR4, c[0x0][0x118] ;  /* 0x0000460000047ab9 */ /* 0x000fe40000000a00 */
[----:B------:R-:W0:Y:S04]  /*0040*/  S2R R3, SR_TID.Y ;  /* 0x0000000000037919 */ /* 0x000e280000002200 */
[----:B------:R-:W1:Y:S04]  /*0050*/  S2R R5, SR_CTAID.Y ;  /* 0x0000000000057919 */ /* 0x000e680000002600 */
[----:B------:R-:W2:Y:S01]  /*0060*/  S2R R7, SR_TID.X ;  /* 0x0000000000077919 */ /* 0x000ea20000002100 */
[----:B0-----:R-:W-:-:S04]  /*0070*/  IMAD R0, R0, c[0x0][0x170], R3 ;  /* 0x00005c0000007a24 */ /* 0x001fc800078e0203 */
[----:B-1----:R-:W-:-:S04]  /*0080*/  IMAD R2, R5, c[0x0][0x174], R0 ;  /* 0x00005d0005027a24 */ /* 0x002fc800078e0200 */
[----:B--2---:R-:W-:-:S04]  /*0090*/  IMAD R2, R7, c[0x0][0x17c], R2 ;  /* 0x00005f0007027a24 */ /* 0x004fc800078e0202 */
[----:B------:R-:W-:-:S06]  /*00a0*/  IMAD.WIDE R2, R2, R9, c[0x0][0x168] ;  /* 0x00005a0002027625 */ /* 0x000fcc00078e0209 */
[----:B------:R-:W2:Y:S01]  /*00b0*/  LDG.E R3, [R2.64] ;  /* 0x0000000402037981 */ /* 0x000ea2000c1e1900 */
[----:B------:R-:W-:-:S04]  /*00c0*/  IMAD R0, R7, c[0x0][0x178], R0 ;  /* 0x00005e0007007a24 */ /* 0x000fc800078e0200 */
[----:B------:R-:W-:-:S04]  /*00d0*/  IMAD R0, R5, c[0x0][0x17c], R0 ;  /* 0x00005f0005007a24 */ /* 0x000fc800078e0200 */
[----:B------:R-:W-:-:S05]  /*00e0*/  IMAD.WIDE R4, R0, R9, c[0x0][0x160] ;  /* 0x0000580000047625 */ /* 0x000fca00078e0209 */
[----:B--2---:R-:W-:Y:S01]  /*00f0*/  STG.E [R4.64], R3 ;  /* 0x0000000304007986 */ /* 0x004fe2000c101904 */
[----:B------:R-:W-:Y:S05]  /*0100*/  EXIT ;  /* 0x000000000000794d */ /* 0x000fea0003800000 */
.L_x_69:
        /* <DEDUP_REMOVED lines=15> */
.L_x_87:


//--------------------- .text._ZN17fastertransformer15prepareMatrixesIfEEvPT_S2_S2_S2_S2_S2_PKS1_S4_S4_S4_S4_S4_S4_iiii --------------------------
	.section	.text._ZN17fastertransformer15prepareMatrixesIfEEvPT_S2_S2_S2_S2_S2_PKS1_S4_S4_S4_S4_S4_S4_iiii,"ax",@progbits
	.sectioninfo	@"SHI_REGISTERS=32"
	.align	128
        .global         _ZN17fastertransformer15prepareMatrixesIfEEvPT_S2_S2_S2_S2_S2_PKS1_S4_S4_S4_S4_S4_S4_iiii
        .type           _ZN17fastertransformer15prepareMatrixesIfEEvPT_S2_S2_S2_S2_S2_PKS1_S4_S4_S4_S4_S4_S4_iiii,@function
        .size           _ZN17fastertransformer15prepareMatrixesIfEEvPT_S2_S2_S2_S2_S2_PKS1_S4_S4_S4_S4_S4_S4_iiii,(.L_x_88 - _ZN17fastertransformer15prepareMatrixesIfEEvPT_S2_S2_S2_S2_S2_PKS1_S4_S4_S4_S4_S4_S4_iiii)
        .other          _ZN17fastertransformer15prepareMatrixesIfEEvPT_S2_S2_S2_S2_S2_PKS1_S4_S4_S4_S4_S4_S4_iiii,@"STO_CUDA_ENTRY STV_DEFAULT"
_ZN17fastertransformer15prepareMatrixesIfEEvPT_S2_S2_S2_S2_S2_PKS1_S4_S4_S4_S4_S4_S4_iiii:
.text._ZN17fastertransformer15prepareMatrixesIfEEvPT_S2_S2_S2_S2_S2_PKS1_S4_S4_S4_S4_S4_S4_iiii:
[----:B------:R-:W-:Y:S02]  /*0000*/  MOV R1, c[0x0][0x28] ;  /* 0x00000a0000017a02 */ /* 0x000fe40000000f00 */
[----:B------:R-:W0:Y:S02]  /*0010*/  S2R R4, SR_TID.X ;  /* 0x0000000000047919 */ /* 0x000e240000002100 */
[----:B0-----:R-:W-:-:S13]  /*0020*/  ISETP.GE.AND P0, PT, R4, c[0x0][0x1cc], PT ;  /* 0x0000730004007a0c */ /* 0x001fda0003f06270 */
[----:B------:R-:W-:Y:S05]  /*0030*/  @P0 EXIT ;  /* 0x000000000000094d */ /* 0x000fea0003800000 */
[----:B------:R-:W0:Y:S01]  /*0040*/  S2R R0, SR_CTAID.Y ;  /* 0x0000000000007919 */ /* 0x000e220000002600 */
[----:B------:R-:W-:Y:S01]  /*0050*/  HFMA2.MMA R3, -RZ, RZ, 0, 2.384185791015625e-07 ;  /* 0x00000004ff037435 */ /* 0x000fe200000001ff */
[----:B------:R-:W-:Y:S02]  /*0060*/  ULDC.64 UR4, c[0x0][0x118] ;  /* 0x0000460000047ab9 */ /* 0x000fe40000000a00 */
[----:B------:R-:W1:Y:S07]  /*0070*/  S2R R2, SR_CTAID.X ;  /* 0x0000000000027919 */ /* 0x000e6e0000002500 */
[----:B------:R-:W-:-:S04]  /*0080*/  IMAD.WIDE R10, R4, R3, c[0x0][0x1b0] ;  /* 0x00006c00040a7625 */ /* 0x000fc800078e0203 */
[CC--:B------:R-:W-:Y:S02]  /*0090*/  IMAD.WIDE R12, R4.reuse, R3.reuse, c[0x0][0x1b8] ;  /* 0x00006e00040c7625 */ /* 0x0c0fe400078e0203 */
[----:B------:R2:W3:Y:S02]  /*00a0*/  LDG.E.CONSTANT R10, [R10.64] ;  /* 0x000000040a0a7981 */ /* 0x0004e4000c1e9900 */
[----:B------:R-:W-:Y:S02]  /*00b0*/  IMAD.WIDE R14, R4, R3, c[0x0][0x1c0] ;  /* 0x00007000040e7625 */ /* 0x000fe400078e0203 */
[----:B------:R4:W5:Y:S02]  /*00c0*/  LDG.E.CONSTANT R12, [R12.64] ;  /* 0x000000040c0c7981 */ /* 0x000964000c1e9900 */
[----:B0-----:R-:W-:Y:S02]  /*00d0*/  IMAD R5, R0, c[0x0][0x1c8], RZ ;  /* 0x0000720000057a24 */ /* 0x001fe400078e02ff */
[----:B------:R-:W3:Y:S03]  /*00e0*/  LDG.E.CONSTANT R14, [R14.64] ;  /* 0x000000040e0e7981 */ /* 0x000ee6000c1e9900 */
[----:B------:R-:W-:-:S05]  /*00f0*/  IADD3 R7, R5, R4, RZ ;  /* 0x0000000405077210 */ /* 0x000fca0007ffe0ff */
[----:B-1----:R-:W-:-:S04]  /*0100*/  IMAD R8, R2, c[0x0][0x1cc], R7 ;  /* 0x0000730002087a24 */ /* 0x002fc800078e0207 */
[----:B------:R-:W-:-:S05]  /*0110*/  IMAD.WIDE R16, R8, R3, c[0x0][0x190] ;  /* 0x0000640008107625 */ /* 0x000fca00078e0203 */
[----:B------:R0:W3:Y:S01]  /*0120*/  LDG.E R9, [R16.64] ;  /* 0x0000000410097981 */ /* 0x0000e2000c1e1900 */
[----:B------:R-:W-:-:S04]  /*0130*/  IABS R20, c[0x0][0x1d4] ;  /* 0x0000750000147a13 */ /* 0x000fc80000000000 */
[----:B------:R-:W1:Y:S08]  /*0140*/  I2F.RP R18, R20 ;  /* 0x0000001400127306 */ /* 0x000e700000209400 */
[----:B-1----:R-:W1:Y:S02]  /*0150*/  MUFU.RCP R18, R18 ;  /* 0x0000001200127308 */ /* 0x002e640000001000 */
[----:B-1----:R-:W-:-:S06]  /*0160*/  IADD3 R6, R18, 0xffffffe, RZ ;  /* 0x0ffffffe12067810 */ /* 0x002fcc0007ffe0ff */
[----:B------:R1:W2:Y:S01]  /*0170*/  F2I.FTZ.U32.TRUNC.NTZ R7, R6 ;  /* 0x0000000600077305 */ /* 0x0002a2000021f000 */
[----:B----4-:R-:W-:Y:S01]  /*0180*/  IABS R13, R4 ;  /* 0x00000004000d7213 */ /* 0x010fe20000000000 */
[----:B-1----:R-:W-:Y:S01]  /*0190*/  HFMA2.MMA R6, -RZ, RZ, 0, 0 ;  /* 0x00000000ff067435 */ /* 0x002fe200000001ff */
[----:B--2---:R-:W-:-:S05]  /*01a0*/  IADD3 R11, RZ, -R7, RZ ;  /* 0x80000007ff0b7210 */ /* 0x004fca0007ffe0ff */
[----:B------:R-:W-:-:S04]  /*01b0*/  IMAD R11, R11, R20, RZ ;  /* 0x000000140b0b7224 */ /* 0x000fc800078e02ff */
[----:B------:R-:W-:Y:S01]  /*01c0*/  IMAD.HI.U32 R7, R7, R11, R6 ;  /* 0x0000000b07077227 */ /* 0x000fe200078e0006 */
[----:B------:R-:W-:-:S05]  /*01d0*/  MOV R11, R13 ;  /* 0x0000000d000b7202 */ /* 0x000fca0000000f00 */
[----:B------:R-:W-:-:S05]  /*01e0*/  IMAD.HI.U32 R6, R7, R11, RZ ;  /* 0x0000000b07067227 */ /* 0x000fca00078e00ff */
[----:B------:R-:W-:-:S05]  /*01f0*/  IADD3 R7, -R6, RZ, RZ ;  /* 0x000000ff06077210 */ /* 0x000fca0007ffe1ff */
        /* <DEDUP_REMOVED lines=8> */
[----:B------:R-:W-:Y:S01]  /*0280*/  @P0 IADD3 R6, R6, 0x1, RZ ;  /* 0x0000000106060810 */ /* 0x000fe20007ffe0ff */
[----:B------:R-:W-:-:S05]  /*0290*/  IMAD R7, R2, c[0x0][0x1d4], R5 ;  /* 0x0000750002077a24 */ /* 0x000fca00078e0205 */
[----:B------:R-:W-:Y:S02]  /*02a0*/  @!P1 IADD3 R6, -R6, RZ, RZ ;  /* 0x000000ff06069210 */ /* 0x000fe40007ffe1ff */
[----:B------:R-:W-:-:S04]  /*02b0*/  @!P2 LOP3.LUT R6, RZ, c[0x0][0x1d4], RZ, 0x33, !PT ;  /* 0x00007500ff06aa12 */ /* 0x000fc800078e33ff */
[C---:B------:R-:W-:Y:S01]  /*02c0*/  IADD3 R11, -R6.reuse, RZ, RZ ;  /* 0x000000ff060b7210 */ /* 0x040fe20007ffe1ff */
[----:B0-----:R-:W-:-:S04]  /*02d0*/  IMAD R16, R6, c[0x0][0x1d0], R7 ;  /* 0x0000740006107a24 */ /* 0x001fc800078e0207 */
[----:B------:R-:W-:-:S05]  /*02e0*/  IMAD R7, R11, c[0x0][0x1d4], R4 ;  /* 0x000075000b077a24 */ /* 0x000fca00078e0204 */
[----:B------:R-:W-:Y:S01]  /*02f0*/  IADD3 R16, R16, R7, RZ ;  /* 0x0000000710107210 */ /* 0x000fe20007ffe0ff */
[C---:B---3--:R-:W-:Y:S02]  /*0300*/  FADD.FTZ R17, R9.reuse, R10 ;  /* 0x0000000a09117221 */ /* 0x048fe40000010000 */
[----:B-----5:R-:W-:Y:S02]  /*0310*/  FADD.FTZ R23, R9, R12 ;  /* 0x0000000c09177221 */ /* 0x020fe40000010000 */
[----:B------:R-:W-:-:S04]  /*0320*/  IMAD.WIDE R10, R16, R3, c[0x0][0x160] ;  /* 0x00005800100a7625 */ /* 0x000fc800078e0203 */
[----:B------:R-:W-:Y:S02]  /*0330*/  FADD.FTZ R25, R9, R14 ;  /* 0x0000000e09197221 */ /* 0x000fe40000010000 */
[CC--:B------:R-:W-:Y:S01]  /*0340*/  IMAD.WIDE R12, R16.reuse, R3.reuse, c[0x0][0x168] ;  /* 0x00005a00100c7625 */ /* 0x0c0fe200078e0203 */
[----:B------:R0:W-:Y:S03]  /*0350*/  STG.E [R10.64], R17 ;  /* 0x000000110a007986 */ /* 0x0001e6000c101904 */
[-C--:B------:R-:W-:Y:S01]  /*0360*/  IMAD.WIDE R14, R16, R3.reuse, c[0x0][0x170] ;  /* 0x00005c00100e7625 */ /* 0x080fe200078e0203 */
[----:B------:R1:W-:Y:S03]  /*0370*/  STG.E [R12.64], R23 ;  /* 0x000000170c007986 */ /* 0x0003e6000c101904 */
[----:B------:R-:W-:Y:S01]  /*0380*/  IMAD.WIDE R8, R8, R3, c[0x0][0x198] ;  /* 0x0000660008087625 */ /* 0x000fe200078e0203 */
[----:B------:R1:W-:Y:S04]  /*0390*/  STG.E [R14.64], R25 ;  /* 0x000000190e007986 */ /* 0x0003e8000c101904 */
[----:B------:R-:W2:Y:S01]  /*03a0*/  LDG.E R27, [R8.64] ;  /* 0x00000004081b7981 */ /* 0x000ea2000c1e1900 */
[----:B------:R-:W-:-:S02]  /*03b0*/  IMAD R22, R2, c[0x0][0x1cc], R4 ;  /* 0x0000730002167a24 */ /* 0x000fc400078e0204 */
[----:B------:R-:W-:-:S04]  /*03c0*/  IMAD.WIDE R20, R16, R3, c[0x0][0x178] ;  /* 0x00005e0010147625 */ /* 0x000fc800078e0203 */
[----:B------:R-:W-:-:S04]  /*03d0*/  IMAD.WIDE R18, R22, R3, c[0x0][0x1a0] ;  /* 0x0000680016127625 */ /* 0x000fc800078e0203 */
[----:B------:R-:W-:Y:S01]  /*03e0*/  IMAD R5, R6, c[0x0][0x1d0], R5 ;  /* 0x0000740006057a24 */ /* 0x000fe200078e0205 */
[----:B--2---:R1:W-:Y:S04]  /*03f0*/  STG.E [R20.64], R27 ;  /* 0x0000001b14007986 */ /* 0x0043e8000c101904 */
[----:B------:R-:W2:Y:S01]  /*0400*/  LDG.E R29, [R18.64] ;  /* 0x00000004121d7981 */ /* 0x000ea2000c1e1900 */
[----:B------:R-:W-:Y:S01]  /*0410*/  IADD3 R4, R16, R5, RZ ;  /* 0x0000000510047210 */ /* 0x000fe20007ffe0ff */
[----:B0-----:R-:W-:-:S04]  /*0420*/  IMAD.WIDE R10, R3, c[0x0][0x1c8], R18 ;  /* 0x00007200030a7a25 */ /* 0x001fc800078e0212 */
[----:B------:R-:W-:Y:S01]  /*0430*/  IMAD.WIDE R4, R4, R3, c[0x0][0x180] ;  /* 0x0000600004047625 */ /* 0x000fe200078e0203 */
[----:B------:R-:W-:-:S04]  /*0440*/  ISETP.GT.AND P0, PT, R2, 0x1, PT ;  /* 0x000000010200780c */ /* 0x000fc80003f04270 */
[----:B--2---:R1:W-:Y:S04]  /*0450*/  STG.E [R4.64], R29 ;  /* 0x0000001d04007986 */ /* 0x0043e8000c101904 */
[----:B------:R-:W2:Y:S01]  /*0460*/  LDG.E R11, [R10.64] ;  /* 0x000000040a0b7981 */ /* 0x000ea2000c1e1900 */
[----:B------:R-:W-:-:S05]  /*0470*/  IMAD.WIDE R8, R3, c[0x0][0x1d0], R4 ;  /* 0x0000740003087a25 */ /* 0x000fca00078e0204 */
[----:B--2---:R1:W-:Y:S01]  /*0480*/  STG.E [R8.64], R11 ;  /* 0x0000000b08007986 */ /* 0x0043e2000c101904 */
[----:B------:R-:W-:Y:S05]  /*0490*/  @P0 EXIT ;  /* 0x000000000000094d */ /* 0x000fea0003800000 */
[----:B-1----:R-:W-:Y:S02]  /*04a0*/  SHF.R.S32.HI R5, RZ, 0x1f, R22 ;  /* 0x0000001fff057819 */ /* 0x002fe40000011416 */
[----:B------:R-:W-:-:S04]  /*04b0*/  LEA R4, P0, R22, c[0x0][0x1a8], 0x2 ;  /* 0x00006a0016047a11 */ /* 0x000fc800078010ff */
[----:B------:R-:W-:-:S06]  /*04c0*/  LEA.HI.X R5, R22, c[0x0][0x1ac], R5, 0x2, P0 ;  /* 0x00006b0016057a11 */ /* 0x000fcc00000f1405 */
[----:B------:R-:W2:Y:S01]  /*04d0*/  LDG.E R5, [R4.64] ;  /* 0x0000000404057981 */ /* 0x000ea2000c1e1900 */
[----:B------:R-:W-:Y:S02]  /*04e0*/  SHF.L.U32 R0, R0, 0x1, RZ ;  /* 0x0000000100007819 */ /* 0x000fe400000006ff */
[----:B------:R-:W-:-:S03]  /*04f0*/  LEA R2, R6, R2, 0x1 ;  /* 0x0000000206027211 */ /* 0x000fc600078e08ff */
[----:B------:R-:W-:-:S04]  /*0500*/  IMAD R7, R0, c[0x0][0x1cc], R7 ;  /* 0x0000730000077a24 */ /* 0x000fc800078e0207 */
[----:B------:R-:W-:-:S04]  /*0510*/  IMAD R2, R2, c[0x0][0x1d4], R7 ;  /* 0x0000750002027a24 */ /* 0x000fc800078e0207 */
[----:B------:R-:W-:-:S05]  /*0520*/  IMAD.WIDE R2, R2, R3, c[0x0][0x188] ;  /* 0x0000620002027625 */ /* 0x000fca00078e0203 */
[----:B--2---:R-:W-:Y:S01]  /*0530*/  STG.E [R2.64], R5 ;  /* 0x0000000502007986 */ /* 0x004fe2000c101904 */
[----:B------:R-:W-:Y:S05]  /*0540*/  EXIT ;  /* 0x000000000000794d */ /* 0x000fea0003800000 */
.L_x_70:
        /* <DEDUP_REMOVED lines=11> */
.L_x_88:


//--------------------- .nv.shared._ZN17fastertransformer14gelu_bias_loopIfEEvPT_PKS1_ii --------------------------
	.section	.nv.shared._ZN17fastertransformer14gelu_bias_loopIfEEvPT_PKS1_ii,"aw",@nobits
	.sectionflags	@""
	.align	16


//--------------------- .nv.shared._ZN17fastertransformer17addBias_layerNormI6__halfEEvPT_PKS2_S5_S5_S5_iif --------------------------
	.section	.nv.shared._ZN17fastertransformer17addBias_layerNormI6__halfEEvPT_PKS2_S5_S5_S5_iif,"aw",@nobits
	.sectionflags	@""
	.align	16
.nv.shared._ZN17fastertransformer17addBias_layerNormI6__halfEEvPT_PKS2_S5_S5_S5_iif:
	.zero		144


//--------------------- .nv.shared._ZN17fastertransformer15transpose102_v2I6__halfEEvPT_PKS2_iiii --------------------------
	.section	.nv.shared._ZN17fastertransformer15transpose102_v2I6__halfEEvPT_PKS2_iiii,"aw",@nobits
	.sectionflags	@""
	.align	16


//--------------------- .nv.shared._ZN17fastertransformer27calAttnScore_valueBuf_largeI6__halfEEvPT_PKS2_S5_S5_S5_iiifS3_S5_iiii --------------------------
	.section	.nv.shared._ZN17fastertransformer27calAttnScore_valueBuf_largeI6__halfEEvPT_PKS2_S5_S5_S5_iiifS3_S5_iiii,"aw",@nobits
	.sectionflags	@""
	.align	16
.nv.shared._ZN17fastertransformer27calAttnScore_valueBuf_largeI6__halfEEvPT_PKS2_S5_S5_S5_iiifS3_S5_iiii:
	.zero		144


//--------------------- .nv.shared._ZN17fastertransformer27calAttnScore_valueBuf_smallI6__halfEEvPT_PKS2_S5_S5_S5_iiiifS3_S5_iiii --------------------------
	.section	.nv.shared._ZN17fastertransformer27calAttnScore_valueBuf_smallI6__halfEEvPT_PKS2_S5_S5_S5_iiiifS3_S5_iiii,"aw",@nobits
	.sectionflags	@""
	.align	16


//--------------------- .nv.shared._ZN17fastertransformer10relShiftBdI6__halfEEvPT_PKS2_iii --------------------------
	.section	.nv.shared._ZN17fastertransformer10relShiftBdI6__halfEEvPT_PKS2_iii,"aw",@nobits
	.sectionflags	@""
	.align	16


//--------------------- .nv.shared._ZN17fastertransformer12transpose201I6__halfEEvPT_PKS2_iiiii --------------------------
	.section	.nv.shared._ZN17fastertransformer12transpose201I6__halfEEvPT_PKS2_iiiii,"aw",@nobits
	.sectionflags	@""
	.align	16


//--------------------- .nv.shared._ZN17fastertransformer12transpose201IfEEvPT_PKS1_iiiii --------------------------
	.section	.nv.shared._ZN17fastertransformer12transpose201IfEEvPT_PKS1_iiiii,"aw",@nobits
	.sectionflags	@""
	.align	16


//--------------------- .nv.shared._ZN17fastertransformer12transpose102I6__halfEEvPT_PKS2_iiii --------------------------
	.section	.nv.shared._ZN17fastertransformer12transpose102I6__halfEEvPT_PKS2_iiii,"aw",@nobits
	.sectionflags	@""
	.align	16


//--------------------- .nv.shared._ZN17fastertransformer15prepareMatrixesI6__halfEEvPT_S3_S3_S3_S3_S3_PKS2_S5_S5_S5_S5_S5_S5_iiii --------------------------
	.section	.nv.shared._ZN17fastertransformer15prepareMatrixesI6__halfEEvPT_S3_S3_S3_S3_S3_PKS2_S5_S5_S5_S5_S5_S5_iiii,"aw",@nobits
	.sectionflags	@""
	.align	16


//--------------------- .nv.shared._ZN17fastertransformer21calAttnScore_valueBufIfEEvPT_PKS1_S4_S4_S4_iiifS2_S4_iiii --------------------------
	.section	.nv.shared._ZN17fastertransformer21calAttnScore_valueBufIfEEvPT_PKS1_S4_S4_S4_iiifS2_S4_iiii,"aw",@nobits
	.sectionflags	@""
	.align	16
.nv.shared._ZN17fastertransformer21calAttnScore_valueBufIfEEvPT_PKS1_S4_S4_S4_iiifS2_S4_iiii:
	.zero		272


//--------------------- .nv.shared._ZN17fastertransformer14gelu_bias_loopI6__halfEEvPT_PKS2_ii --------------------------
	.section	.nv.shared._ZN17fastertransformer14gelu_bias_loopI6__halfEEvPT_PKS2_ii,"aw",@nobits
	.sectionflags	@""
	.align	16


//--------------------- .nv.shared._ZN17fastertransformer17addBias_layerNormIfEEvPT_PKS1_S4_S4_S4_iif --------------------------
	.section	.nv.shared._ZN17fastertransformer17addBias_layerNormIfEEvPT_PKS1_S4_S4_S4_iif,"aw",@nobits
	.sectionflags	@""
	.align	16
.nv.shared._ZN17fastertransformer17addBias_layerNormIfEEvPT_PKS1_S4_S4_S4_iif:
	.zero		144


//--------------------- .nv.shared._ZN17fastertransformer15transpose102_v2IfEEvPT_PKS1_iiii --------------------------
	.section	.nv.shared._ZN17fastertransformer15transpose102_v2IfEEvPT_PKS1_iiii,"aw",@nobits
	.sectionflags	@""
	.align	16


//--------------------- .nv.shared._ZN17fastertransformer10relShiftBdIfEEvPT_PKS1_iii --------------------------
	.section	.nv.shared._ZN17fastertransformer10relShiftBdIfEEvPT_PKS1_iii,"aw",@nobits
	.sectionflags	@""
	.align	16


//--------------------- .nv.shared._ZN17fastertransformer12transpose102IfEEvPT_PKS1_iiii --------------------------
	.section	.nv.shared._ZN17fastertransformer12transpose102IfEEvPT_PKS1_iiii,"aw",@nobits
	.sectionflags	@""
	.align	16


//--------------------- .nv.shared._ZN17fastertransformer15prepareMatrixesIfEEvPT_S2_S2_S2_S2_S2_PKS1_S4_S4_S4_S4_S4_S4_iiii --------------------------
	.section	.nv.shared._ZN17fastertransformer15prepareMatrixesIfEEvPT_S2_S2_S2_S2_S2_PKS1_S4_S4_S4_S4_S4_S4_iiii,"aw",@nobits
	.sectionflags	@""
	.align	16
